//
// Generated by NVIDIA NVVM Compiler
//
// Compiler Build ID: CL-36424714
// Cuda compilation tools, release 13.0, V13.0.88
// Based on NVVM 20.0.0
//

.version 9.0
.target sm_100
.address_size 64

	// .globl	_Z3sw4PfS_S_S_S_S_S_S_S_S_S_i

.visible .entry _Z3sw4PfS_S_S_S_S_S_S_S_S_S_i(
	.param .u64 .ptr .align 1 _Z3sw4PfS_S_S_S_S_S_S_S_S_S_i_param_0,
	.param .u64 .ptr .align 1 _Z3sw4PfS_S_S_S_S_S_S_S_S_S_i_param_1,
	.param .u64 .ptr .align 1 _Z3sw4PfS_S_S_S_S_S_S_S_S_S_i_param_2,
	.param .u64 .ptr .align 1 _Z3sw4PfS_S_S_S_S_S_S_S_S_S_i_param_3,
	.param .u64 .ptr .align 1 _Z3sw4PfS_S_S_S_S_S_S_S_S_S_i_param_4,
	.param .u64 .ptr .align 1 _Z3sw4PfS_S_S_S_S_S_S_S_S_S_i_param_5,
	.param .u64 .ptr .align 1 _Z3sw4PfS_S_S_S_S_S_S_S_S_S_i_param_6,
	.param .u64 .ptr .align 1 _Z3sw4PfS_S_S_S_S_S_S_S_S_S_i_param_7,
	.param .u64 .ptr .align 1 _Z3sw4PfS_S_S_S_S_S_S_S_S_S_i_param_8,
	.param .u64 .ptr .align 1 _Z3sw4PfS_S_S_S_S_S_S_S_S_S_i_param_9,
	.param .u64 .ptr .align 1 _Z3sw4PfS_S_S_S_S_S_S_S_S_S_i_param_10,
	.param .u32 _Z3sw4PfS_S_S_S_S_S_S_S_S_S_i_param_11
)
{
	.reg .pred 	%p<4>;
	.reg .b32 	%r<53>;
	.reg .b32 	%f<594>;
	.reg .b64 	%rd<140>;
	.reg .b64 	%fd<119>;

	ld.param.u64 	%rd4, [_Z3sw4PfS_S_S_S_S_S_S_S_S_S_i_param_3];
	ld.param.u64 	%rd8, [_Z3sw4PfS_S_S_S_S_S_S_S_S_S_i_param_7];
	ld.param.u64 	%rd9, [_Z3sw4PfS_S_S_S_S_S_S_S_S_S_i_param_8];
	ld.param.u64 	%rd10, [_Z3sw4PfS_S_S_S_S_S_S_S_S_S_i_param_9];
	ld.param.u32 	%r4, [_Z3sw4PfS_S_S_S_S_S_S_S_S_S_i_param_11];
	mov.u32 	%r5, %ntid.x;
	mov.u32 	%r6, %ctaid.x;
	mov.u32 	%r7, %tid.x;
	mad.lo.s32 	%r1, %r6, %r5, %r7;
	mov.u32 	%r8, %ntid.y;
	mov.u32 	%r9, %ctaid.y;
	mov.u32 	%r10, %tid.y;
	mad.lo.s32 	%r2, %r9, %r8, %r10;
	mov.u32 	%r11, %ntid.z;
	mov.u32 	%r12, %ctaid.z;
	mov.u32 	%r13, %tid.z;
	mad.lo.s32 	%r3, %r12, %r11, %r13;
	min.u32 	%r14, %r1, %r2;
	min.u32 	%r15, %r3, %r14;
	setp.lt.u32 	%p1, %r15, 2;
	add.s32 	%r16, %r4, -3;
	max.s32 	%r17, %r1, %r2;
	max.s32 	%r18, %r17, %r3;
	setp.gt.s32 	%p2, %r18, %r16;
	or.pred  	%p3, %p2, %p1;
	@%p3 bra 	$L__BB0_2;
	ld.param.u64 	%rd139, [_Z3sw4PfS_S_S_S_S_S_S_S_S_S_i_param_10];
	ld.param.u64 	%rd138, [_Z3sw4PfS_S_S_S_S_S_S_S_S_S_i_param_6];
	ld.param.u64 	%rd137, [_Z3sw4PfS_S_S_S_S_S_S_S_S_S_i_param_5];
	ld.param.u64 	%rd136, [_Z3sw4PfS_S_S_S_S_S_S_S_S_S_i_param_4];
	ld.param.u64 	%rd135, [_Z3sw4PfS_S_S_S_S_S_S_S_S_S_i_param_2];
	ld.param.u64 	%rd134, [_Z3sw4PfS_S_S_S_S_S_S_S_S_S_i_param_1];
	ld.param.u64 	%rd133, [_Z3sw4PfS_S_S_S_S_S_S_S_S_S_i_param_0];
	cvta.to.global.u64 	%rd12, %rd4;
	cvta.to.global.u64 	%rd13, %rd136;
	cvta.to.global.u64 	%rd14, %rd137;
	cvta.to.global.u64 	%rd15, %rd138;
	cvta.to.global.u64 	%rd16, %rd9;
	cvta.to.global.u64 	%rd17, %rd10;
	cvta.to.global.u64 	%rd18, %rd139;
	cvta.to.global.u64 	%rd19, %rd8;
	cvta.to.global.u64 	%rd20, %rd133;
	cvta.to.global.u64 	%rd21, %rd134;
	cvta.to.global.u64 	%rd22, %rd135;
	mul.lo.s32 	%r19, %r4, %r3;
	mul.lo.s32 	%r20, %r19, %r4;
	mul.lo.s32 	%r21, %r4, %r2;
	add.s32 	%r22, %r21, %r1;
	add.s32 	%r23, %r22, %r20;
	mul.wide.s32 	%rd23, %r23, 4;
	add.s64 	%rd24, %rd15, %rd23;
	ld.global.nc.f32 	%f1, [%rd24+-4];
	add.s32 	%r24, %r1, -1;
	mul.wide.u32 	%rd25, %r24, 4;
	add.s64 	%rd26, %rd16, %rd25;
	ld.global.nc.f32 	%f2, [%rd26];
	mul.f32 	%f3, %f1, %f2;
	cvt.f64.f32 	%fd1, %f3;
	ld.global.nc.f32 	%f4, [%rd24];
	mul.wide.u32 	%rd27, %r1, 4;
	add.s64 	%rd28, %rd16, %rd27;
	ld.global.nc.f32 	%f5, [%rd28];
	ld.global.nc.f32 	%f6, [%rd24+-8];
	add.s32 	%r25, %r1, -2;
	mul.wide.u32 	%rd29, %r25, 4;
	add.s64 	%rd30, %rd16, %rd29;
	ld.global.nc.f32 	%f7, [%rd30];
	mul.f32 	%f8, %f6, %f7;
	fma.rn.f32 	%f9, %f4, %f5, %f8;
	cvt.f64.f32 	%fd2, %f9;
	mul.f64 	%fd3, %fd2, 0d3FE8000000000000;
	sub.f64 	%fd4, %fd1, %fd3;
	cvt.rn.f32.f64 	%f10, %fd4;
	ld.global.nc.f32 	%f11, [%rd24+4];
	ld.global.nc.f32 	%f12, [%rd28+4];
	mul.f32 	%f13, %f11, %f12;
	fma.rn.f32 	%f14, %f6, %f7, %f13;
	fma.rn.f32 	%f15, %f4, %f5, %f3;
	fma.rn.f32 	%f16, %f15, 0f40400000, %f14;
	ld.global.nc.f32 	%f17, [%rd24+8];
	ld.global.nc.f32 	%f18, [%rd28+8];
	mul.f32 	%f19, %f17, %f18;
	add.f32 	%f20, %f3, %f19;
	fma.rn.f32 	%f21, %f4, %f5, %f13;
	fma.rn.f32 	%f22, %f21, 0f40400000, %f20;
	cvt.f64.f32 	%fd5, %f13;
	fma.rn.f32 	%f23, %f4, %f5, %f19;
	cvt.f64.f32 	%fd6, %f23;
	mul.f64 	%fd7, %fd6, 0d3FE8000000000000;
	sub.f64 	%fd8, %fd5, %fd7;
	cvt.rn.f32.f64 	%f24, %fd8;
	add.s32 	%r26, %r2, -1;
	sub.s32 	%r27, %r21, %r4;
	add.s32 	%r28, %r27, %r1;
	add.s32 	%r29, %r28, %r20;
	mul.wide.s32 	%rd31, %r29, 4;
	add.s64 	%rd32, %rd15, %rd31;
	ld.global.nc.f32 	%f25, [%rd32];
	mul.wide.u32 	%rd33, %r26, 4;
	add.s64 	%rd34, %rd17, %rd33;
	ld.global.nc.f32 	%f26, [%rd34];
	mul.f32 	%f27, %f25, %f26;
	cvt.f64.f32 	%fd9, %f27;
	mul.wide.u32 	%rd35, %r2, 4;
	add.s64 	%rd36, %rd17, %rd35;
	ld.global.nc.f32 	%f28, [%rd36];
	add.s32 	%r30, %r2, -2;
	sub.s32 	%r31, %r27, %r4;
	add.s32 	%r32, %r31, %r1;
	add.s32 	%r33, %r32, %r20;
	mul.wide.s32 	%rd37, %r33, 4;
	add.s64 	%rd38, %rd15, %rd37;
	ld.global.nc.f32 	%f29, [%rd38];
	mul.wide.u32 	%rd39, %r30, 4;
	add.s64 	%rd40, %rd17, %rd39;
	ld.global.nc.f32 	%f30, [%rd40];
	mul.f32 	%f31, %f29, %f30;
	fma.rn.f32 	%f32, %f4, %f28, %f31;
	cvt.f64.f32 	%fd10, %f32;
	mul.f64 	%fd11, %fd10, 0d3FE8000000000000;
	sub.f64 	%fd12, %fd9, %fd11;
	cvt.rn.f32.f64 	%f33, %fd12;
	mul.wide.s32 	%rd41, %r4, 4;
	add.s64 	%rd42, %rd24, %rd41;
	ld.global.nc.f32 	%f34, [%rd42];
	ld.global.nc.f32 	%f35, [%rd36+4];
	mul.f32 	%f36, %f34, %f35;
	fma.rn.f32 	%f37, %f29, %f30, %f36;
	fma.rn.f32 	%f38, %f4, %f28, %f27;
	fma.rn.f32 	%f39, %f38, 0f40400000, %f37;
	add.s64 	%rd43, %rd42, %rd41;
	ld.global.nc.f32 	%f40, [%rd43];
	ld.global.nc.f32 	%f41, [%rd36+8];
	mul.f32 	%f42, %f40, %f41;
	add.f32 	%f43, %f27, %f42;
	fma.rn.f32 	%f44, %f4, %f28, %f36;
	fma.rn.f32 	%f45, %f44, 0f40400000, %f43;
	cvt.f64.f32 	%fd13, %f36;
	fma.rn.f32 	%f46, %f4, %f28, %f42;
	cvt.f64.f32 	%fd14, %f46;
	mul.f64 	%fd15, %fd14, 0d3FE8000000000000;
	sub.f64 	%fd16, %fd13, %fd15;
	cvt.rn.f32.f64 	%f47, %fd16;
	add.s32 	%r34, %r3, -1;
	sub.s32 	%r35, %r19, %r4;
	mul.lo.s32 	%r36, %r35, %r4;
	add.s32 	%r37, %r22, %r36;
	mul.wide.s32 	%rd44, %r37, 4;
	add.s64 	%rd45, %rd15, %rd44;
	ld.global.nc.f32 	%f48, [%rd45];
	mul.wide.u32 	%rd46, %r34, 4;
	add.s64 	%rd47, %rd18, %rd46;
	ld.global.nc.f32 	%f49, [%rd47];
	mul.f32 	%f50, %f48, %f49;
	cvt.f64.f32 	%fd17, %f50;
	mul.wide.u32 	%rd48, %r3, 4;
	add.s64 	%rd49, %rd18, %rd48;
	ld.global.nc.f32 	%f51, [%rd49];
	add.s32 	%r38, %r3, -2;
	sub.s32 	%r39, %r35, %r4;
	mul.lo.s32 	%r40, %r39, %r4;
	add.s32 	%r41, %r22, %r40;
	mul.wide.s32 	%rd50, %r41, 4;
	add.s64 	%rd51, %rd15, %rd50;
	ld.global.nc.f32 	%f52, [%rd51];
	mul.wide.u32 	%rd52, %r38, 4;
	add.s64 	%rd53, %rd18, %rd52;
	ld.global.nc.f32 	%f53, [%rd53];
	mul.f32 	%f54, %f52, %f53;
	fma.rn.f32 	%f55, %f4, %f51, %f54;
	cvt.f64.f32 	%fd18, %f55;
	mul.f64 	%fd19, %fd18, 0d3FE8000000000000;
	sub.f64 	%fd20, %fd17, %fd19;
	cvt.rn.f32.f64 	%f56, %fd20;
	mul.lo.s32 	%r42, %r4, 3;
	add.s32 	%r43, %r39, %r42;
	mul.lo.s32 	%r44, %r43, %r4;
	add.s32 	%r45, %r22, %r44;
	mul.wide.s32 	%rd54, %r45, 4;
	add.s64 	%rd55, %rd15, %rd54;
	ld.global.nc.f32 	%f57, [%rd55];
	ld.global.nc.f32 	%f58, [%rd49+4];
	mul.f32 	%f59, %f57, %f58;
	fma.rn.f32 	%f60, %f52, %f53, %f59;
	fma.rn.f32 	%f61, %f4, %f51, %f50;
	fma.rn.f32 	%f62, %f61, 0f40400000, %f60;
	add.s32 	%r46, %r35, %r42;
	mul.lo.s32 	%r47, %r46, %r4;
	add.s32 	%r48, %r22, %r47;
	mul.wide.s32 	%rd56, %r48, 4;
	add.s64 	%rd57, %rd15, %rd56;
	ld.global.nc.f32 	%f63, [%rd57];
	ld.global.nc.f32 	%f64, [%rd49+8];
	mul.f32 	%f65, %f63, %f64;
	add.f32 	%f66, %f50, %f65;
	fma.rn.f32 	%f67, %f4, %f51, %f59;
	fma.rn.f32 	%f68, %f67, 0f40400000, %f66;
	cvt.f64.f32 	%fd21, %f59;
	fma.rn.f32 	%f69, %f4, %f51, %f65;
	cvt.f64.f32 	%fd22, %f69;
	mul.f64 	%fd23, %fd22, 0d3FE8000000000000;
	sub.f64 	%fd24, %fd21, %fd23;
	cvt.rn.f32.f64 	%f70, %fd24;
	cvt.f64.f32 	%fd25, %f5;
	add.s64 	%rd58, %rd19, %rd23;
	ld.global.nc.f32 	%f71, [%rd58+-4];
	mul.f32 	%f72, %f71, %f2;
	fma.rn.f32 	%f73, %f10, 0f40000000, %f72;
	cvt.f64.f32 	%fd26, %f73;
	ld.global.nc.f32 	%f74, [%rd58];
	ld.global.nc.f32 	%f75, [%rd58+-8];
	mul.f32 	%f76, %f75, %f7;
	fma.rn.f32 	%f77, %f74, %f5, %f76;
	cvt.f64.f32 	%fd27, %f77;
	mul.f64 	%fd28, %fd27, 0d3FE8000000000000;
	sub.f64 	%fd29, %fd26, %fd28;
	add.s64 	%rd59, %rd12, %rd23;
	ld.global.nc.f32 	%f78, [%rd59+-8];
	ld.global.nc.f32 	%f79, [%rd59];
	sub.f32 	%f80, %f78, %f79;
	cvt.f64.f32 	%fd30, %f80;
	fma.rn.f32 	%f81, %f16, 0f40000000, %f76;
	ld.global.nc.f32 	%f82, [%rd58+4];
	mul.f32 	%f83, %f82, %f12;
	add.f32 	%f84, %f81, %f83;
	fma.rn.f32 	%f85, %f74, %f5, %f72;
	fma.rn.f32 	%f86, %f85, 0f40400000, %f84;
	ld.global.nc.f32 	%f87, [%rd59+-4];
	sub.f32 	%f88, %f87, %f79;
	mul.f32 	%f89, %f88, %f86;
	cvt.f64.f32 	%fd31, %f89;
	fma.rn.f64 	%fd32, %fd29, %fd30, %fd31;
	fma.rn.f32 	%f90, %f22, 0f40000000, %f72;
	ld.global.nc.f32 	%f91, [%rd58+8];
	mul.f32 	%f92, %f91, %f18;
	add.f32 	%f93, %f90, %f92;
	fma.rn.f32 	%f94, %f74, %f5, %f83;
	fma.rn.f32 	%f95, %f94, 0f40400000, %f93;
	ld.global.nc.f32 	%f96, [%rd59+4];
	sub.f32 	%f97, %f96, %f79;
	mul.f32 	%f98, %f97, %f95;
	cvt.f64.f32 	%fd33, %f98;
	add.f64 	%fd34, %fd32, %fd33;
	fma.rn.f32 	%f99, %f24, 0f40000000, %f83;
	cvt.f64.f32 	%fd35, %f99;
	fma.rn.f32 	%f100, %f74, %f5, %f92;
	cvt.f64.f32 	%fd36, %f100;
	mul.f64 	%fd37, %fd36, 0d3FE8000000000000;
	sub.f64 	%fd38, %fd35, %fd37;
	ld.global.nc.f32 	%f101, [%rd59+8];
	sub.f32 	%f102, %f101, %f79;
	cvt.f64.f32 	%fd39, %f102;
	fma.rn.f64 	%fd40, %fd38, %fd39, %fd34;
	add.s64 	%rd60, %rd12, %rd37;
	ld.global.nc.f32 	%f103, [%rd60];
	sub.f32 	%f104, %f103, %f79;
	add.s64 	%rd61, %rd60, %rd41;
	ld.global.nc.f32 	%f105, [%rd61];
	sub.f32 	%f106, %f105, %f79;
	mul.f32 	%f107, %f39, %f106;
	fma.rn.f32 	%f108, %f104, %f33, %f107;
	add.s64 	%rd62, %rd59, %rd41;
	ld.global.nc.f32 	%f109, [%rd62];
	sub.f32 	%f110, %f109, %f79;
	fma.rn.f32 	%f111, %f45, %f110, %f108;
	add.s64 	%rd63, %rd62, %rd41;
	ld.global.nc.f32 	%f112, [%rd63];
	sub.f32 	%f113, %f112, %f79;
	fma.rn.f32 	%f114, %f113, %f47, %f111;
	mul.f32 	%f115, %f28, %f114;
	cvt.f64.f32 	%fd41, %f115;
	fma.rn.f64 	%fd42, %fd40, %fd25, %fd41;
	add.s64 	%rd64, %rd12, %rd50;
	ld.global.nc.f32 	%f116, [%rd64];
	sub.f32 	%f117, %f116, %f79;
	add.s64 	%rd65, %rd12, %rd44;
	ld.global.nc.f32 	%f118, [%rd65];
	sub.f32 	%f119, %f118, %f79;
	mul.f32 	%f120, %f62, %f119;
	fma.rn.f32 	%f121, %f117, %f56, %f120;
	add.s64 	%rd66, %rd12, %rd54;
	ld.global.nc.f32 	%f122, [%rd66];
	sub.f32 	%f123, %f122, %f79;
	fma.rn.f32 	%f124, %f68, %f123, %f121;
	add.s64 	%rd67, %rd12, %rd56;
	ld.global.nc.f32 	%f125, [%rd67];
	sub.f32 	%f126, %f125, %f79;
	fma.rn.f32 	%f127, %f126, %f70, %f124;
	mul.f32 	%f128, %f51, %f127;
	cvt.f64.f32 	%fd43, %f128;
	add.f64 	%fd44, %fd42, %fd43;
	mul.f64 	%fd45, %fd44, 0d3FC5555555555555;
	cvt.rn.f32.f64 	%f129, %fd45;
	add.s64 	%rd68, %rd13, %rd23;
	ld.global.nc.f32 	%f130, [%rd68+-8];
	ld.global.nc.f32 	%f131, [%rd68];
	sub.f32 	%f132, %f130, %f131;
	ld.global.nc.f32 	%f133, [%rd68+-4];
	sub.f32 	%f134, %f133, %f131;
	mul.f32 	%f135, %f16, %f134;
	fma.rn.f32 	%f136, %f132, %f10, %f135;
	ld.global.nc.f32 	%f137, [%rd68+4];
	sub.f32 	%f138, %f137, %f131;
	fma.rn.f32 	%f139, %f22, %f138, %f136;
	ld.global.nc.f32 	%f140, [%rd68+8];
	sub.f32 	%f141, %f140, %f131;
	fma.rn.f32 	%f142, %f141, %f24, %f139;
	mul.f32 	%f143, %f5, %f142;
	cvt.f64.f32 	%fd46, %f143;
	cvt.f64.f32 	%fd47, %f28;
	add.s64 	%rd69, %rd19, %rd31;
	ld.global.nc.f32 	%f144, [%rd69];
	mul.f32 	%f145, %f144, %f26;
	fma.rn.f32 	%f146, %f33, 0f40000000, %f145;
	cvt.f64.f32 	%fd48, %f146;
	add.s64 	%rd70, %rd19, %rd37;
	ld.global.nc.f32 	%f147, [%rd70];
	mul.f32 	%f148, %f147, %f30;
	fma.rn.f32 	%f149, %f74, %f28, %f148;
	cvt.f64.f32 	%fd49, %f149;
	mul.f64 	%fd50, %fd49, 0d3FE8000000000000;
	sub.f64 	%fd51, %fd48, %fd50;
	add.s64 	%rd71, %rd13, %rd37;
	ld.global.nc.f32 	%f150, [%rd71];
	sub.f32 	%f151, %f150, %f131;
	cvt.f64.f32 	%fd52, %f151;
	fma.rn.f32 	%f152, %f39, 0f40000000, %f148;
	add.s64 	%rd72, %rd58, %rd41;
	ld.global.nc.f32 	%f153, [%rd72];
	mul.f32 	%f154, %f153, %f35;
	add.f32 	%f155, %f152, %f154;
	fma.rn.f32 	%f156, %f74, %f28, %f145;
	fma.rn.f32 	%f157, %f156, 0f40400000, %f155;
	add.s64 	%rd73, %rd71, %rd41;
	ld.global.nc.f32 	%f158, [%rd73];
	sub.f32 	%f159, %f158, %f131;
	mul.f32 	%f160, %f159, %f157;
	cvt.f64.f32 	%fd53, %f160;
	fma.rn.f64 	%fd54, %fd51, %fd52, %fd53;
	fma.rn.f32 	%f161, %f45, 0f40000000, %f145;
	add.s64 	%rd74, %rd72, %rd41;
	ld.global.nc.f32 	%f162, [%rd74];
	mul.f32 	%f163, %f162, %f41;
	add.f32 	%f164, %f161, %f163;
	fma.rn.f32 	%f165, %f74, %f28, %f154;
	fma.rn.f32 	%f166, %f165, 0f40400000, %f164;
	add.s64 	%rd75, %rd68, %rd41;
	ld.global.nc.f32 	%f167, [%rd75];
	sub.f32 	%f168, %f167, %f131;
	mul.f32 	%f169, %f168, %f166;
	cvt.f64.f32 	%fd55, %f169;
	add.f64 	%fd56, %fd54, %fd55;
	fma.rn.f32 	%f170, %f47, 0f40000000, %f154;
	cvt.f64.f32 	%fd57, %f170;
	fma.rn.f32 	%f171, %f74, %f28, %f163;
	cvt.f64.f32 	%fd58, %f171;
	mul.f64 	%fd59, %fd58, 0d3FE8000000000000;
	sub.f64 	%fd60, %fd57, %fd59;
	add.s64 	%rd76, %rd75, %rd41;
	ld.global.nc.f32 	%f172, [%rd76];
	sub.f32 	%f173, %f172, %f131;
	cvt.f64.f32 	%fd61, %f173;
	fma.rn.f64 	%fd62, %fd60, %fd61, %fd56;
	fma.rn.f64 	%fd63, %fd62, %fd47, %fd46;
	add.s64 	%rd77, %rd13, %rd50;
	ld.global.nc.f32 	%f174, [%rd77];
	sub.f32 	%f175, %f174, %f131;
	add.s64 	%rd78, %rd13, %rd44;
	ld.global.nc.f32 	%f176, [%rd78];
	sub.f32 	%f177, %f176, %f131;
	mul.f32 	%f178, %f62, %f177;
	fma.rn.f32 	%f179, %f175, %f56, %f178;
	add.s64 	%rd79, %rd13, %rd54;
	ld.global.nc.f32 	%f180, [%rd79];
	sub.f32 	%f181, %f180, %f131;
	fma.rn.f32 	%f182, %f68, %f181, %f179;
	add.s64 	%rd80, %rd13, %rd56;
	ld.global.nc.f32 	%f183, [%rd80];
	sub.f32 	%f184, %f183, %f131;
	fma.rn.f32 	%f185, %f184, %f70, %f182;
	mul.f32 	%f186, %f51, %f185;
	cvt.f64.f32 	%fd64, %f186;
	add.f64 	%fd65, %fd63, %fd64;
	mul.f64 	%fd66, %fd65, 0d3FC5555555555555;
	cvt.rn.f32.f64 	%f187, %fd66;
	add.s64 	%rd81, %rd14, %rd23;
	ld.global.nc.f32 	%f188, [%rd81+-8];
	ld.global.nc.f32 	%f189, [%rd81];
	sub.f32 	%f190, %f188, %f189;
	ld.global.nc.f32 	%f191, [%rd81+-4];
	sub.f32 	%f192, %f191, %f189;
	mul.f32 	%f193, %f16, %f192;
	fma.rn.f32 	%f194, %f190, %f10, %f193;
	ld.global.nc.f32 	%f195, [%rd81+4];
	sub.f32 	%f196, %f195, %f189;
	fma.rn.f32 	%f197, %f22, %f196, %f194;
	ld.global.nc.f32 	%f198, [%rd81+8];
	sub.f32 	%f199, %f198, %f189;
	fma.rn.f32 	%f200, %f199, %f24, %f197;
	add.s64 	%rd82, %rd14, %rd37;
	ld.global.nc.f32 	%f201, [%rd82];
	sub.f32 	%f202, %f201, %f189;
	add.s64 	%rd83, %rd82, %rd41;
	ld.global.nc.f32 	%f203, [%rd83];
	sub.f32 	%f204, %f203, %f189;
	mul.f32 	%f205, %f39, %f204;
	fma.rn.f32 	%f206, %f202, %f33, %f205;
	add.s64 	%rd84, %rd81, %rd41;
	ld.global.nc.f32 	%f207, [%rd84];
	sub.f32 	%f208, %f207, %f189;
	fma.rn.f32 	%f209, %f45, %f208, %f206;
	add.s64 	%rd85, %rd84, %rd41;
	ld.global.nc.f32 	%f210, [%rd85];
	sub.f32 	%f211, %f210, %f189;
	fma.rn.f32 	%f212, %f211, %f47, %f209;
	mul.f32 	%f213, %f28, %f212;
	fma.rn.f32 	%f214, %f5, %f200, %f213;
	cvt.f64.f32 	%fd67, %f214;
	cvt.f64.f32 	%fd68, %f51;
	add.s64 	%rd86, %rd19, %rd44;
	ld.global.nc.f32 	%f215, [%rd86];
	mul.f32 	%f216, %f215, %f49;
	fma.rn.f32 	%f217, %f56, 0f40000000, %f216;
	cvt.f64.f32 	%fd69, %f217;
	add.s64 	%rd87, %rd19, %rd50;
	ld.global.nc.f32 	%f218, [%rd87];
	mul.f32 	%f219, %f218, %f53;
	fma.rn.f32 	%f220, %f74, %f51, %f219;
	cvt.f64.f32 	%fd70, %f220;
	mul.f64 	%fd71, %fd70, 0d3FE8000000000000;
	sub.f64 	%fd72, %fd69, %fd71;
	add.s64 	%rd88, %rd14, %rd50;
	ld.global.nc.f32 	%f221, [%rd88];
	sub.f32 	%f222, %f221, %f189;
	cvt.f64.f32 	%fd73, %f222;
	fma.rn.f32 	%f223, %f62, 0f40000000, %f219;
	add.s64 	%rd89, %rd19, %rd54;
	ld.global.nc.f32 	%f224, [%rd89];
	mul.f32 	%f225, %f224, %f58;
	add.f32 	%f226, %f223, %f225;
	fma.rn.f32 	%f227, %f74, %f51, %f216;
	fma.rn.f32 	%f228, %f227, 0f40400000, %f226;
	add.s64 	%rd90, %rd14, %rd44;
	ld.global.nc.f32 	%f229, [%rd90];
	sub.f32 	%f230, %f229, %f189;
	mul.f32 	%f231, %f230, %f228;
	cvt.f64.f32 	%fd74, %f231;
	fma.rn.f64 	%fd75, %fd72, %fd73, %fd74;
	fma.rn.f32 	%f232, %f68, 0f40000000, %f216;
	add.s64 	%rd91, %rd19, %rd56;
	ld.global.nc.f32 	%f233, [%rd91];
	mul.f32 	%f234, %f233, %f64;
	add.f32 	%f235, %f232, %f234;
	fma.rn.f32 	%f236, %f74, %f51, %f225;
	fma.rn.f32 	%f237, %f236, 0f40400000, %f235;
	add.s64 	%rd92, %rd14, %rd54;
	ld.global.nc.f32 	%f238, [%rd92];
	sub.f32 	%f239, %f238, %f189;
	mul.f32 	%f240, %f239, %f237;
	cvt.f64.f32 	%fd76, %f240;
	add.f64 	%fd77, %fd75, %fd76;
	fma.rn.f32 	%f241, %f70, 0f40000000, %f225;
	cvt.f64.f32 	%fd78, %f241;
	fma.rn.f32 	%f242, %f74, %f51, %f234;
	cvt.f64.f32 	%fd79, %f242;
	mul.f64 	%fd80, %fd79, 0d3FE8000000000000;
	sub.f64 	%fd81, %fd78, %fd80;
	add.s64 	%rd93, %rd14, %rd56;
	ld.global.nc.f32 	%f243, [%rd93];
	sub.f32 	%f244, %f243, %f189;
	cvt.f64.f32 	%fd82, %f244;
	fma.rn.f64 	%fd83, %fd81, %fd82, %fd77;
	fma.rn.f64 	%fd84, %fd83, %fd68, %fd67;
	mul.f64 	%fd85, %fd84, 0d3FC5555555555555;
	cvt.rn.f32.f64 	%f245, %fd85;
	cvt.f64.f32 	%fd86, %f129;
	mul.f32 	%f246, %f5, %f28;
	cvt.f64.f32 	%fd87, %f246;
	mul.f64 	%fd88, %fd87, 0d3F7C71C71C71C71C;
	ld.global.nc.f32 	%f247, [%rd71+-8];
	ld.global.nc.f32 	%f248, [%rd76+-8];
	sub.f32 	%f249, %f247, %f248;
	ld.global.nc.f32 	%f250, [%rd73+-8];
	ld.global.nc.f32 	%f251, [%rd75+-8];
	sub.f32 	%f252, %f251, %f250;
	fma.rn.f32 	%f253, %f252, 0f41000000, %f249;
	mul.f32 	%f254, %f75, %f253;
	ld.global.nc.f32 	%f255, [%rd71+-4];
	ld.global.nc.f32 	%f256, [%rd76+-4];
	sub.f32 	%f257, %f255, %f256;
	ld.global.nc.f32 	%f258, [%rd73+-4];
	ld.global.nc.f32 	%f259, [%rd75+-4];
	sub.f32 	%f260, %f259, %f258;
	fma.rn.f32 	%f261, %f260, 0f41000000, %f257;
	mul.f32 	%f262, %f71, %f261;
	mul.f32 	%f263, %f262, 0f41000000;
	sub.f32 	%f264, %f254, %f263;
	ld.global.nc.f32 	%f265, [%rd71+4];
	ld.global.nc.f32 	%f266, [%rd76+4];
	sub.f32 	%f267, %f265, %f266;
	ld.global.nc.f32 	%f268, [%rd73+4];
	ld.global.nc.f32 	%f269, [%rd75+4];
	sub.f32 	%f270, %f269, %f268;
	fma.rn.f32 	%f271, %f270, 0f41000000, %f267;
	mul.f32 	%f272, %f82, %f271;
	fma.rn.f32 	%f273, %f272, 0f41000000, %f264;
	ld.global.nc.f32 	%f274, [%rd71+8];
	ld.global.nc.f32 	%f275, [%rd76+8];
	sub.f32 	%f276, %f274, %f275;
	ld.global.nc.f32 	%f277, [%rd73+8];
	ld.global.nc.f32 	%f278, [%rd75+8];
	sub.f32 	%f279, %f278, %f277;
	fma.rn.f32 	%f280, %f279, 0f41000000, %f276;
	mul.f32 	%f281, %f91, %f280;
	sub.f32 	%f282, %f273, %f281;
	cvt.f64.f32 	%fd89, %f282;
	fma.rn.f64 	%fd90, %fd88, %fd89, %fd86;
	mul.f32 	%f283, %f5, %f51;
	cvt.f64.f32 	%fd91, %f283;
	mul.f64 	%fd92, %fd91, 0d3F7C71C71C71C71C;
	ld.global.nc.f32 	%f284, [%rd88+-8];
	ld.global.nc.f32 	%f285, [%rd93+-8];
	sub.f32 	%f286, %f284, %f285;
	ld.global.nc.f32 	%f287, [%rd90+-8];
	ld.global.nc.f32 	%f288, [%rd92+-8];
	sub.f32 	%f289, %f288, %f287;
	fma.rn.f32 	%f290, %f289, 0f41000000, %f286;
	mul.f32 	%f291, %f75, %f290;
	ld.global.nc.f32 	%f292, [%rd88+-4];
	ld.global.nc.f32 	%f293, [%rd93+-4];
	sub.f32 	%f294, %f292, %f293;
	ld.global.nc.f32 	%f295, [%rd90+-4];
	ld.global.nc.f32 	%f296, [%rd92+-4];
	sub.f32 	%f297, %f296, %f295;
	fma.rn.f32 	%f298, %f297, 0f41000000, %f294;
	mul.f32 	%f299, %f71, %f298;
	mul.f32 	%f300, %f299, 0f41000000;
	sub.f32 	%f301, %f291, %f300;
	ld.global.nc.f32 	%f302, [%rd88+4];
	ld.global.nc.f32 	%f303, [%rd93+4];
	sub.f32 	%f304, %f302, %f303;
	ld.global.nc.f32 	%f305, [%rd90+4];
	ld.global.nc.f32 	%f306, [%rd92+4];
	sub.f32 	%f307, %f306, %f305;
	fma.rn.f32 	%f308, %f307, 0f41000000, %f304;
	mul.f32 	%f309, %f82, %f308;
	fma.rn.f32 	%f310, %f309, 0f41000000, %f301;
	ld.global.nc.f32 	%f311, [%rd88+8];
	ld.global.nc.f32 	%f312, [%rd93+8];
	sub.f32 	%f313, %f311, %f312;
	ld.global.nc.f32 	%f314, [%rd90+8];
	ld.global.nc.f32 	%f315, [%rd92+8];
	sub.f32 	%f316, %f315, %f314;
	fma.rn.f32 	%f317, %f316, 0f41000000, %f313;
	mul.f32 	%f318, %f91, %f317;
	sub.f32 	%f319, %f310, %f318;
	cvt.f64.f32 	%fd93, %f319;
	fma.rn.f64 	%fd94, %fd92, %fd93, %fd90;
	sub.f32 	%f320, %f247, %f274;
	sub.f32 	%f321, %f265, %f255;
	fma.rn.f32 	%f322, %f321, 0f41000000, %f320;
	mul.f32 	%f323, %f29, %f322;
	sub.f32 	%f324, %f250, %f277;
	sub.f32 	%f325, %f268, %f258;
	fma.rn.f32 	%f326, %f325, 0f41000000, %f324;
	mul.f32 	%f327, %f25, %f326;
	mul.f32 	%f328, %f327, 0f41000000;
	sub.f32 	%f329, %f323, %f328;
	sub.f32 	%f330, %f251, %f278;
	sub.f32 	%f331, %f269, %f259;
	fma.rn.f32 	%f332, %f331, 0f41000000, %f330;
	mul.f32 	%f333, %f34, %f332;
	fma.rn.f32 	%f334, %f333, 0f41000000, %f329;
	sub.f32 	%f335, %f248, %f275;
	sub.f32 	%f336, %f266, %f256;
	fma.rn.f32 	%f337, %f336, 0f41000000, %f335;
	mul.f32 	%f338, %f40, %f337;
	sub.f32 	%f339, %f334, %f338;
	cvt.f64.f32 	%fd95, %f339;
	fma.rn.f64 	%fd96, %fd88, %fd95, %fd94;
	sub.f32 	%f340, %f284, %f311;
	sub.f32 	%f341, %f302, %f292;
	fma.rn.f32 	%f342, %f341, 0f41000000, %f340;
	mul.f32 	%f343, %f52, %f342;
	sub.f32 	%f344, %f287, %f314;
	sub.f32 	%f345, %f305, %f295;
	fma.rn.f32 	%f346, %f345, 0f41000000, %f344;
	mul.f32 	%f347, %f48, %f346;
	mul.f32 	%f348, %f347, 0f41000000;
	sub.f32 	%f349, %f343, %f348;
	sub.f32 	%f350, %f288, %f315;
	sub.f32 	%f351, %f306, %f296;
	fma.rn.f32 	%f352, %f351, 0f41000000, %f350;
	mul.f32 	%f353, %f57, %f352;
	fma.rn.f32 	%f354, %f353, 0f41000000, %f349;
	sub.f32 	%f355, %f285, %f312;
	sub.f32 	%f356, %f303, %f293;
	fma.rn.f32 	%f357, %f356, 0f41000000, %f355;
	mul.f32 	%f358, %f63, %f357;
	sub.f32 	%f359, %f354, %f358;
	cvt.f64.f32 	%fd97, %f359;
	fma.rn.f64 	%fd98, %fd92, %fd97, %fd96;
	cvt.rn.f32.f64 	%f360, %fd98;
	cvt.f64.f32 	%fd99, %f187;
	ld.global.nc.f32 	%f361, [%rd60+-8];
	ld.global.nc.f32 	%f362, [%rd63+-8];
	sub.f32 	%f363, %f361, %f362;
	ld.global.nc.f32 	%f364, [%rd61+-8];
	ld.global.nc.f32 	%f365, [%rd62+-8];
	sub.f32 	%f366, %f365, %f364;
	fma.rn.f32 	%f367, %f366, 0f41000000, %f363;
	mul.f32 	%f368, %f6, %f367;
	ld.global.nc.f32 	%f369, [%rd60+-4];
	ld.global.nc.f32 	%f370, [%rd63+-4];
	sub.f32 	%f371, %f369, %f370;
	ld.global.nc.f32 	%f372, [%rd61+-4];
	ld.global.nc.f32 	%f373, [%rd62+-4];
	sub.f32 	%f374, %f373, %f372;
	fma.rn.f32 	%f375, %f374, 0f41000000, %f371;
	mul.f32 	%f376, %f1, %f375;
	mul.f32 	%f377, %f376, 0f41000000;
	sub.f32 	%f378, %f368, %f377;
	ld.global.nc.f32 	%f379, [%rd60+4];
	ld.global.nc.f32 	%f380, [%rd63+4];
	sub.f32 	%f381, %f379, %f380;
	ld.global.nc.f32 	%f382, [%rd61+4];
	ld.global.nc.f32 	%f383, [%rd62+4];
	sub.f32 	%f384, %f383, %f382;
	fma.rn.f32 	%f385, %f384, 0f41000000, %f381;
	mul.f32 	%f386, %f11, %f385;
	fma.rn.f32 	%f387, %f386, 0f41000000, %f378;
	ld.global.nc.f32 	%f388, [%rd60+8];
	ld.global.nc.f32 	%f389, [%rd63+8];
	sub.f32 	%f390, %f388, %f389;
	ld.global.nc.f32 	%f391, [%rd61+8];
	ld.global.nc.f32 	%f392, [%rd62+8];
	sub.f32 	%f393, %f392, %f391;
	fma.rn.f32 	%f394, %f393, 0f41000000, %f390;
	mul.f32 	%f395, %f17, %f394;
	sub.f32 	%f396, %f387, %f395;
	cvt.f64.f32 	%fd100, %f396;
	fma.rn.f64 	%fd101, %fd88, %fd100, %fd99;
	sub.f32 	%f397, %f361, %f388;
	sub.f32 	%f398, %f379, %f369;
	fma.rn.f32 	%f399, %f398, 0f41000000, %f397;
	mul.f32 	%f400, %f147, %f399;
	sub.f32 	%f401, %f364, %f391;
	sub.f32 	%f402, %f382, %f372;
	fma.rn.f32 	%f403, %f402, 0f41000000, %f401;
	mul.f32 	%f404, %f144, %f403;
	mul.f32 	%f405, %f404, 0f41000000;
	sub.f32 	%f406, %f400, %f405;
	sub.f32 	%f407, %f365, %f392;
	sub.f32 	%f408, %f383, %f373;
	fma.rn.f32 	%f409, %f408, 0f41000000, %f407;
	mul.f32 	%f410, %f153, %f409;
	fma.rn.f32 	%f411, %f410, 0f41000000, %f406;
	sub.f32 	%f412, %f362, %f389;
	sub.f32 	%f413, %f380, %f370;
	fma.rn.f32 	%f414, %f413, 0f41000000, %f412;
	mul.f32 	%f415, %f162, %f414;
	sub.f32 	%f416, %f411, %f415;
	cvt.f64.f32 	%fd102, %f416;
	fma.rn.f64 	%fd103, %fd88, %fd102, %fd101;
	mul.f32 	%f417, %f28, %f51;
	cvt.f64.f32 	%fd104, %f417;
	mul.f64 	%fd105, %fd104, 0d3F7C71C71C71C71C;
	add.s32 	%r49, %r32, %r40;
	mul.wide.s32 	%rd94, %r49, 4;
	add.s64 	%rd95, %rd14, %rd94;
	ld.global.nc.f32 	%f418, [%rd95];
	add.s32 	%r50, %r32, %r47;
	mul.wide.s32 	%rd96, %r50, 4;
	add.s64 	%rd97, %rd14, %rd96;
	ld.global.nc.f32 	%f419, [%rd97];
	sub.f32 	%f420, %f418, %f419;
	add.s32 	%r51, %r32, %r36;
	mul.wide.s32 	%rd98, %r51, 4;
	add.s64 	%rd99, %rd14, %rd98;
	ld.global.nc.f32 	%f421, [%rd99];
	add.s32 	%r52, %r32, %r44;
	mul.wide.s32 	%rd100, %r52, 4;
	add.s64 	%rd101, %rd14, %rd100;
	ld.global.nc.f32 	%f422, [%rd101];
	sub.f32 	%f423, %f422, %f421;
	fma.rn.f32 	%f424, %f423, 0f41000000, %f420;
	mul.f32 	%f425, %f147, %f424;
	add.s64 	%rd102, %rd95, %rd41;
	ld.global.nc.f32 	%f426, [%rd102];
	add.s64 	%rd103, %rd97, %rd41;
	ld.global.nc.f32 	%f427, [%rd103];
	sub.f32 	%f428, %f426, %f427;
	add.s64 	%rd104, %rd99, %rd41;
	ld.global.nc.f32 	%f429, [%rd104];
	add.s64 	%rd105, %rd101, %rd41;
	ld.global.nc.f32 	%f430, [%rd105];
	sub.f32 	%f431, %f430, %f429;
	fma.rn.f32 	%f432, %f431, 0f41000000, %f428;
	mul.f32 	%f433, %f144, %f432;
	mul.f32 	%f434, %f433, 0f41000000;
	sub.f32 	%f435, %f425, %f434;
	add.s64 	%rd106, %rd88, %rd41;
	ld.global.nc.f32 	%f436, [%rd106];
	add.s64 	%rd107, %rd93, %rd41;
	ld.global.nc.f32 	%f437, [%rd107];
	sub.f32 	%f438, %f436, %f437;
	add.s64 	%rd108, %rd90, %rd41;
	ld.global.nc.f32 	%f439, [%rd108];
	add.s64 	%rd109, %rd92, %rd41;
	ld.global.nc.f32 	%f440, [%rd109];
	sub.f32 	%f441, %f440, %f439;
	fma.rn.f32 	%f442, %f441, 0f41000000, %f438;
	mul.f32 	%f443, %f153, %f442;
	fma.rn.f32 	%f444, %f443, 0f41000000, %f435;
	add.s64 	%rd110, %rd106, %rd41;
	ld.global.nc.f32 	%f445, [%rd110];
	add.s64 	%rd111, %rd107, %rd41;
	ld.global.nc.f32 	%f446, [%rd111];
	sub.f32 	%f447, %f445, %f446;
	add.s64 	%rd112, %rd108, %rd41;
	ld.global.nc.f32 	%f448, [%rd112];
	add.s64 	%rd113, %rd109, %rd41;
	ld.global.nc.f32 	%f449, [%rd113];
	sub.f32 	%f450, %f449, %f448;
	fma.rn.f32 	%f451, %f450, 0f41000000, %f447;
	mul.f32 	%f452, %f162, %f451;
	sub.f32 	%f453, %f444, %f452;
	cvt.f64.f32 	%fd106, %f453;
	fma.rn.f64 	%fd107, %fd105, %fd106, %fd103;
	sub.f32 	%f454, %f418, %f445;
	sub.f32 	%f455, %f436, %f426;
	fma.rn.f32 	%f456, %f455, 0f41000000, %f454;
	mul.f32 	%f457, %f52, %f456;
	sub.f32 	%f458, %f421, %f448;
	sub.f32 	%f459, %f439, %f429;
	fma.rn.f32 	%f460, %f459, 0f41000000, %f458;
	mul.f32 	%f461, %f48, %f460;
	mul.f32 	%f462, %f461, 0f41000000;
	sub.f32 	%f463, %f457, %f462;
	sub.f32 	%f464, %f422, %f449;
	sub.f32 	%f465, %f440, %f430;
	fma.rn.f32 	%f466, %f465, 0f41000000, %f464;
	mul.f32 	%f467, %f57, %f466;
	fma.rn.f32 	%f468, %f467, 0f41000000, %f463;
	sub.f32 	%f469, %f419, %f446;
	sub.f32 	%f470, %f437, %f427;
	fma.rn.f32 	%f471, %f470, 0f41000000, %f469;
	mul.f32 	%f472, %f63, %f471;
	sub.f32 	%f473, %f468, %f472;
	cvt.f64.f32 	%fd108, %f473;
	fma.rn.f64 	%fd109, %fd105, %fd108, %fd107;
	cvt.rn.f32.f64 	%f474, %fd109;
	cvt.f64.f32 	%fd110, %f245;
	ld.global.nc.f32 	%f475, [%rd64+-8];
	ld.global.nc.f32 	%f476, [%rd67+-8];
	sub.f32 	%f477, %f475, %f476;
	ld.global.nc.f32 	%f478, [%rd65+-8];
	ld.global.nc.f32 	%f479, [%rd66+-8];
	sub.f32 	%f480, %f479, %f478;
	fma.rn.f32 	%f481, %f480, 0f41000000, %f477;
	mul.f32 	%f482, %f6, %f481;
	ld.global.nc.f32 	%f483, [%rd64+-4];
	ld.global.nc.f32 	%f484, [%rd67+-4];
	sub.f32 	%f485, %f483, %f484;
	ld.global.nc.f32 	%f486, [%rd65+-4];
	ld.global.nc.f32 	%f487, [%rd66+-4];
	sub.f32 	%f488, %f487, %f486;
	fma.rn.f32 	%f489, %f488, 0f41000000, %f485;
	mul.f32 	%f490, %f1, %f489;
	mul.f32 	%f491, %f490, 0f41000000;
	sub.f32 	%f492, %f482, %f491;
	ld.global.nc.f32 	%f493, [%rd64+4];
	ld.global.nc.f32 	%f494, [%rd67+4];
	sub.f32 	%f495, %f493, %f494;
	ld.global.nc.f32 	%f496, [%rd65+4];
	ld.global.nc.f32 	%f497, [%rd66+4];
	sub.f32 	%f498, %f497, %f496;
	fma.rn.f32 	%f499, %f498, 0f41000000, %f495;
	mul.f32 	%f500, %f11, %f499;
	fma.rn.f32 	%f501, %f500, 0f41000000, %f492;
	ld.global.nc.f32 	%f502, [%rd64+8];
	ld.global.nc.f32 	%f503, [%rd67+8];
	sub.f32 	%f504, %f502, %f503;
	ld.global.nc.f32 	%f505, [%rd65+8];
	ld.global.nc.f32 	%f506, [%rd66+8];
	sub.f32 	%f507, %f506, %f505;
	fma.rn.f32 	%f508, %f507, 0f41000000, %f504;
	mul.f32 	%f509, %f17, %f508;
	sub.f32 	%f510, %f501, %f509;
	cvt.f64.f32 	%fd111, %f510;
	fma.rn.f64 	%fd112, %fd92, %fd111, %fd110;
	add.s64 	%rd114, %rd13, %rd94;
	ld.global.nc.f32 	%f511, [%rd114];
	add.s64 	%rd115, %rd13, %rd96;
	ld.global.nc.f32 	%f512, [%rd115];
	sub.f32 	%f513, %f511, %f512;
	add.s64 	%rd116, %rd13, %rd98;
	ld.global.nc.f32 	%f514, [%rd116];
	add.s64 	%rd117, %rd13, %rd100;
	ld.global.nc.f32 	%f515, [%rd117];
	sub.f32 	%f516, %f515, %f514;
	fma.rn.f32 	%f517, %f516, 0f41000000, %f513;
	mul.f32 	%f518, %f29, %f517;
	add.s64 	%rd118, %rd114, %rd41;
	ld.global.nc.f32 	%f519, [%rd118];
	add.s64 	%rd119, %rd115, %rd41;
	ld.global.nc.f32 	%f520, [%rd119];
	sub.f32 	%f521, %f519, %f520;
	add.s64 	%rd120, %rd116, %rd41;
	ld.global.nc.f32 	%f522, [%rd120];
	add.s64 	%rd121, %rd117, %rd41;
	ld.global.nc.f32 	%f523, [%rd121];
	sub.f32 	%f524, %f523, %f522;
	fma.rn.f32 	%f525, %f524, 0f41000000, %f521;
	mul.f32 	%f526, %f25, %f525;
	mul.f32 	%f527, %f526, 0f41000000;
	sub.f32 	%f528, %f518, %f527;
	add.s64 	%rd122, %rd77, %rd41;
	ld.global.nc.f32 	%f529, [%rd122];
	add.s64 	%rd123, %rd80, %rd41;
	ld.global.nc.f32 	%f530, [%rd123];
	sub.f32 	%f531, %f529, %f530;
	add.s64 	%rd124, %rd78, %rd41;
	ld.global.nc.f32 	%f532, [%rd124];
	add.s64 	%rd125, %rd79, %rd41;
	ld.global.nc.f32 	%f533, [%rd125];
	sub.f32 	%f534, %f533, %f532;
	fma.rn.f32 	%f535, %f534, 0f41000000, %f531;
	mul.f32 	%f536, %f34, %f535;
	fma.rn.f32 	%f537, %f536, 0f41000000, %f528;
	add.s64 	%rd126, %rd122, %rd41;
	ld.global.nc.f32 	%f538, [%rd126];
	add.s64 	%rd127, %rd123, %rd41;
	ld.global.nc.f32 	%f539, [%rd127];
	sub.f32 	%f540, %f538, %f539;
	add.s64 	%rd128, %rd124, %rd41;
	ld.global.nc.f32 	%f541, [%rd128];
	add.s64 	%rd129, %rd125, %rd41;
	ld.global.nc.f32 	%f542, [%rd129];
	sub.f32 	%f543, %f542, %f541;
	fma.rn.f32 	%f544, %f543, 0f41000000, %f540;
	mul.f32 	%f545, %f40, %f544;
	sub.f32 	%f546, %f537, %f545;
	cvt.f64.f32 	%fd113, %f546;
	fma.rn.f64 	%fd114, %fd105, %fd113, %fd112;
	sub.f32 	%f547, %f475, %f502;
	sub.f32 	%f548, %f493, %f483;
	fma.rn.f32 	%f549, %f548, 0f41000000, %f547;
	mul.f32 	%f550, %f218, %f549;
	sub.f32 	%f551, %f478, %f505;
	sub.f32 	%f552, %f496, %f486;
	fma.rn.f32 	%f553, %f552, 0f41000000, %f551;
	mul.f32 	%f554, %f215, %f553;
	mul.f32 	%f555, %f554, 0f41000000;
	sub.f32 	%f556, %f550, %f555;
	sub.f32 	%f557, %f479, %f506;
	sub.f32 	%f558, %f497, %f487;
	fma.rn.f32 	%f559, %f558, 0f41000000, %f557;
	mul.f32 	%f560, %f224, %f559;
	fma.rn.f32 	%f561, %f560, 0f41000000, %f556;
	sub.f32 	%f562, %f476, %f503;
	sub.f32 	%f563, %f494, %f484;
	fma.rn.f32 	%f564, %f563, 0f41000000, %f562;
	mul.f32 	%f565, %f233, %f564;
	sub.f32 	%f566, %f561, %f565;
	cvt.f64.f32 	%fd115, %f566;
	fma.rn.f64 	%fd116, %fd92, %fd115, %fd114;
	sub.f32 	%f567, %f511, %f538;
	sub.f32 	%f568, %f529, %f519;
	fma.rn.f32 	%f569, %f568, 0f41000000, %f567;
	mul.f32 	%f570, %f218, %f569;
	sub.f32 	%f571, %f514, %f541;
	sub.f32 	%f572, %f532, %f522;
	fma.rn.f32 	%f573, %f572, 0f41000000, %f571;
	mul.f32 	%f574, %f215, %f573;
	mul.f32 	%f575, %f574, 0f41000000;
	sub.f32 	%f576, %f570, %f575;
	sub.f32 	%f577, %f515, %f542;
	sub.f32 	%f578, %f533, %f523;
	fma.rn.f32 	%f579, %f578, 0f41000000, %f577;
	mul.f32 	%f580, %f224, %f579;
	fma.rn.f32 	%f581, %f580, 0f41000000, %f576;
	sub.f32 	%f582, %f512, %f539;
	sub.f32 	%f583, %f530, %f520;
	fma.rn.f32 	%f584, %f583, 0f41000000, %f582;
	mul.f32 	%f585, %f233, %f584;
	sub.f32 	%f586, %f581, %f585;
	cvt.f64.f32 	%fd117, %f586;
	fma.rn.f64 	%fd118, %fd105, %fd117, %fd116;
	cvt.rn.f32.f64 	%f587, %fd118;
	add.s64 	%rd130, %rd20, %rd23;
	ld.global.f32 	%f588, [%rd130];
	fma.rn.f32 	%f589, %f360, 0f3D959926, %f588;
	st.global.f32 	[%rd130], %f589;
	add.s64 	%rd131, %rd21, %rd23;
	ld.global.f32 	%f590, [%rd131];
	fma.rn.f32 	%f591, %f474, 0f3D959926, %f590;
	st.global.f32 	[%rd131], %f591;
	add.s64 	%rd132, %rd22, %rd23;
	ld.global.f32 	%f592, [%rd132];
	fma.rn.f32 	%f593, %f587, 0f3D959926, %f592;
	st.global.f32 	[%rd132], %f593;
$L__BB0_2:
	ret;

}


// ===== COMPILED SASS (sm_100) =====

	.target	sm_100

	.elftype	@"ET_EXEC"


//--------------------- .note.nv.tkinfo           --------------------------
	.section	.note.nv.tkinfo,"",@"SHT_NOTE"
	.sectionflags	@"SHF_NOTE_NV_TKINFO"
	.tkinfo
        /*0018*/ 	.word	0x00000002
        /*0030*/ 	.string	""
        /*0030*/ 	.string	"ptxas"
        /*0030*/ 	.string	"Cuda compilation tools, release 13.0, V13.0.88"
        /*0030*/ 	.string	"Build cuda_13.0.r13.0/compiler.36424714_0"
        /*0030*/ 	.string	"-arch sm_100 -m 64 "



//--------------------- .note.nv.cuinfo           --------------------------
	.section	.note.nv.cuinfo,"",@"SHT_NOTE"
	.sectionflags	@"SHF_NOTE_NV_CUINFO"
        /*0018*/ 	.short	0x0002
        /*001a*/ 	.short	0x0064
        /*001c*/ 	.short	0x0082
	.zero		2


//--------------------- .nv.info                  --------------------------
	.section	.nv.info,"",@"SHT_CUDA_INFO"
	.align	4


	//----- nvinfo : EIATTR_REGCOUNT
	.align		4
        /*0000*/ 	.byte	0x04, 0x2f
        /*0002*/ 	.short	(.L_1 - .L_0)
	.align		4
.L_0:
        /*0004*/ 	.word	index@(_Z3sw4PfS_S_S_S_S_S_S_S_S_S_i)
        /*0008*/ 	.word	0x00000070


	//----- nvinfo : EIATTR_FRAME_SIZE
	.align		4
.L_1:
        /*000c*/ 	.byte	0x04, 0x11
        /*000e*/ 	.short	(.L_3 - .L_2)
	.align		4
.L_2:
        /*0010*/ 	.word	index@(_Z3sw4PfS_S_S_S_S_S_S_S_S_S_i)
        /*0014*/ 	.word	0x00000000


	//----- nvinfo : EIATTR_MIN_STACK_SIZE
	.align		4
.L_3:
        /*0018*/ 	.byte	0x04, 0x12
        /*001a*/ 	.short	(.L_5 - .L_4)
	.align		4
.L_4:
        /*001c*/ 	.word	index@(_Z3sw4PfS_S_S_S_S_S_S_S_S_S_i)
        /*0020*/ 	.word	0x00000000
.L_5:


//--------------------- .nv.compat                --------------------------
	.section	.nv.compat,"",@"SHT_CUDA_COMPAT_INFO"
	.align	4
        /*0000*/ 	.byte	0x02, 0x09, 0x00, 0x00, 0x02, 0x02, 0x01, 0x00, 0x02, 0x05, 0x05, 0x00, 0x03, 0x07, 0x01, 0x01
        /*0010*/ 	.byte	0x02, 0x03, 0x00, 0x00, 0x02, 0x06, 0x01, 0x00, 0x04, 0x0b, 0x08, 0x00, 0x01, 0x00, 0x00, 0x00
        /*0020*/ 	.byte	0x00, 0x00, 0x00, 0x00


//--------------------- .nv.info._Z3sw4PfS_S_S_S_S_S_S_S_S_S_i --------------------------
	.section	.nv.info._Z3sw4PfS_S_S_S_S_S_S_S_S_S_i,"",@"SHT_CUDA_INFO"
	.sectionflags	@""
	.align	4


	//----- nvinfo : EIATTR_CUDA_API_VERSION
	.align		4
        /*0000*/ 	.byte	0x04, 0x37
        /*0002*/ 	.short	(.L_7 - .L_6)
.L_6:
        /*0004*/ 	.word	0x00000082


	//----- nvinfo : EIATTR_KPARAM_INFO
	.align		4
.L_7:
        /*0008*/ 	.byte	0x04, 0x17
        /*000a*/ 	.short	(.L_9 - .L_8)
.L_8:
        /*000c*/ 	.word	0x00000000
        /*0010*/ 	.short	0x000b
        /*0012*/ 	.short	0x0058
        /*0014*/ 	.byte	0x00, 0xf0, 0x11, 0x00


	//----- nvinfo : EIATTR_KPARAM_INFO
	.align		4
.L_9:
        /*0018*/ 	.byte	0x04, 0x17
        /*001a*/ 	.short	(.L_11 - .L_10)
.L_10:
        /*001c*/ 	.word	0x00000000
        /*0020*/ 	.short	0x000a
        /*0022*/ 	.short	0x0050
        /*0024*/ 	.byte	0x00, 0xf5, 0x21, 0x00


	//----- nvinfo : EIATTR_KPARAM_INFO
	.align		4
.L_11:
        /*0028*/ 	.byte	0x04, 0x17
        /*002a*/ 	.short	(.L_13 - .L_12)
.L_12:
        /*002c*/ 	.word	0x00000000
        /*0030*/ 	.short	0x0009
        /*0032*/ 	.short	0x0048
        /*0034*/ 	.byte	0x00, 0xf5, 0x21, 0x00


	//----- nvinfo : EIATTR_KPARAM_INFO
	.align		4
.L_13:
        /*0038*/ 	.byte	0x04, 0x17
        /*003a*/ 	.short	(.L_15 - .L_14)
.L_14:
        /*003c*/ 	.word	0x00000000
        /*0040*/ 	.short	0x0008
        /*0042*/ 	.short	0x0040
        /*0044*/ 	.byte	0x00, 0xf5, 0x21, 0x00


	//----- nvinfo : EIATTR_KPARAM_INFO
	.align		4
.L_15:
        /*0048*/ 	.byte	0x04, 0x17
        /*004a*/ 	.short	(.L_17 - .L_16)
.L_16:
        /*004c*/ 	.word	0x00000000
        /*0050*/ 	.short	0x0007
        /*0052*/ 	.short	0x0038
        /*0054*/ 	.byte	0x00, 0xf5, 0x21, 0x00


	//----- nvinfo : EIATTR_KPARAM_INFO
	.align		4
.L_17:
        /*0058*/ 	.byte	0x04, 0x17
        /*005a*/ 	.short	(.L_19 - .L_18)
.L_18:
        /*005c*/ 	.word	0x00000000
        /*0060*/ 	.short	0x0006
        /*0062*/ 	.short	0x0030
        /*0064*/ 	.byte	0x00, 0xf5, 0x21, 0x00


	//----- nvinfo : EIATTR_KPARAM_INFO
	.align		4
.L_19:
        /*0068*/ 	.byte	0x04, 0x17
        /*006a*/ 	.short	(.L_21 - .L_20)
.L_20:
        /*006c*/ 	.word	0x00000000
        /*0070*/ 	.short	0x0005
        /*0072*/ 	.short	0x0028
        /*0074*/ 	.byte	0x00, 0xf5, 0x21, 0x00


	//----- nvinfo : EIATTR_KPARAM_INFO
	.align		4
.L_21:
        /*0078*/ 	.byte	0x04, 0x17
        /*007a*/ 	.short	(.L_23 - .L_22)
.L_22:
        /*007c*/ 	.word	0x00000000
        /*0080*/ 	.short	0x0004
        /*0082*/ 	.short	0x0020
        /*0084*/ 	.byte	0x00, 0xf5, 0x21, 0x00


	//----- nvinfo : EIATTR_KPARAM_INFO
	.align		4
.L_23:
        /*0088*/ 	.byte	0x04, 0x17
        /*008a*/ 	.short	(.L_25 - .L_24)
.L_24:
        /*008c*/ 	.word	0x00000000
        /*0090*/ 	.short	0x0003
        /*0092*/ 	.short	0x0018
        /*0094*/ 	.byte	0x00, 0xf5, 0x21, 0x00


	//----- nvinfo : EIATTR_KPARAM_INFO
	.align		4
.L_25:
        /*0098*/ 	.byte	0x04, 0x17
        /*009a*/ 	.short	(.L_27 - .L_26)
.L_26:
        /*009c*/ 	.word	0x00000000
        /*00a0*/ 	.short	0x0002
        /*00a2*/ 	.short	0x0010
        /*00a4*/ 	.byte	0x00, 0xf5, 0x21, 0x00


	//----- nvinfo : EIATTR_KPARAM_INFO
	.align		4
.L_27:
        /*00a8*/ 	.byte	0x04, 0x17
        /*00aa*/ 	.short	(.L_29 - .L_28)
.L_28:
        /*00ac*/ 	.word	0x00000000
        /*00b0*/ 	.short	0x0001
        /*00b2*/ 	.short	0x0008
        /*00b4*/ 	.byte	0x00, 0xf5, 0x21, 0x00


	//----- nvinfo : EIATTR_KPARAM_INFO
	.align		4
.L_29:
        /*00b8*/ 	.byte	0x04, 0x17
        /*00ba*/ 	.short	(.L_31 - .L_30)
.L_30:
        /*00bc*/ 	.word	0x00000000
        /*00c0*/ 	.short	0x0000
        /*00c2*/ 	.short	0x0000
        /*00c4*/ 	.byte	0x00, 0xf5, 0x21, 0x00


	//----- nvinfo : EIATTR_SPARSE_MMA_MASK
	.align		4
.L_31:
        /*00c8*/ 	.byte	0x03, 0x50
        /*00ca*/ 	.short	0x0000


	//----- nvinfo : EIATTR_MAXREG_COUNT
	.align		4
        /*00cc*/ 	.byte	0x03, 0x1b
        /*00ce*/ 	.short	0x00ff


	//----- nvinfo : EIATTR_MERCURY_ISA_VERSION
	.align		4
        /*00d0*/ 	.byte	0x03, 0x5f
        /*00d2*/ 	.short	0x0101


	//----- nvinfo : EIATTR_VRC_CTA_INIT_COUNT
	.align		4
        /*00d4*/ 	.byte	0x02, 0x4a
	.zero		1
	.zero		1


	//----- nvinfo : EIATTR_EXIT_INSTR_OFFSETS
	.align		4
        /*00d8*/ 	.byte	0x04, 0x1c
        /*00da*/ 	.short	(.L_33 - .L_32)


	//   ....[0]....
.L_32:
        /*00dc*/ 	.word	0x00000130


	//   ....[1]....
        /*00e0*/ 	.word	0x00003340


	//----- nvinfo : EIATTR_CBANK_PARAM_SIZE
	.align		4
.L_33:
        /*00e4*/ 	.byte	0x03, 0x19
        /*00e6*/ 	.short	0x005c


	//----- nvinfo : EIATTR_PARAM_CBANK
	.align		4
        /*00e8*/ 	.byte	0x04, 0x0a
        /*00ea*/ 	.short	(.L_35 - .L_34)
	.align		4
.L_34:
        /*00ec*/ 	.word	index@(.nv.constant0._Z3sw4PfS_S_S_S_S_S_S_S_S_S_i)
        /*00f0*/ 	.short	0x0380
        /*00f2*/ 	.short	0x005c


	//----- nvinfo : EIATTR_SW_WAR
	.align		4
.L_35:
        /*00f4*/ 	.byte	0x04, 0x36
        /*00f6*/ 	.short	(.L_37 - .L_36)
.L_36:
        /*00f8*/ 	.word	0x00000008
.L_37:


//--------------------- .nv.callgraph             --------------------------
	.section	.nv.callgraph,"",@"SHT_CUDA_CALLGRAPH"
	.align	4
	.sectionentsize	8
	.align		4
        /*0000*/ 	.word	0x00000000
	.align		4
        /*0004*/ 	.word	0xffffffff
	.align		4
        /*0008*/ 	.word	0x00000000
	.align		4
        /*000c*/ 	.word	0xfffffffe
	.align		4
        /*0010*/ 	.word	0x00000000
	.align		4
        /*0014*/ 	.word	0xfffffffd
	.align		4
        /*0018*/ 	.word	0x00000000
	.align		4
        /*001c*/ 	.word	0xfffffffc


//--------------------- .text._Z3sw4PfS_S_S_S_S_S_S_S_S_S_i --------------------------
	.section	.text._Z3sw4PfS_S_S_S_S_S_S_S_S_S_i,"ax",@progbits
	.align	128
        .global         _Z3sw4PfS_S_S_S_S_S_S_S_S_S_i
        .type           _Z3sw4PfS_S_S_S_S_S_S_S_S_S_i,@function
        .size           _Z3sw4PfS_S_S_S_S_S_S_S_S_S_i,(.L_x_1 - _Z3sw4PfS_S_S_S_S_S_S_S_S_S_i)
        .other          _Z3sw4PfS_S_S_S_S_S_S_S_S_S_i,@"STO_CUDA_ENTRY STV_DEFAULT"
_Z3sw4PfS_S_S_S_S_S_S_S_S_S_i:
.text._Z3sw4PfS_S_S_S_S_S_S_S_S_S_i:
[----:B------:R-:W-:Y:S01]  /*0000*/  LDC R1, c[0x0][0x37c] ;  /* 0x0000df00ff017b82 */ /* 0x000fe20000000800 */
[----:B------:R-:W0:Y:S01]  /*0010*/  S2R R23, SR_CTAID.X ;  /* 0x0000000000177919 */ /* 0x000e220000002500 */
[----:B------:R-:W0:Y:S06]  /*0020*/  LDCU UR4, c[0x0][0x360] ;  /* 0x00006c00ff0477ac */ /* 0x000e2c0008000800 */
[----:B------:R-:W1:Y:S01]  /*0030*/  LDC R18, c[0x0][0x3d8] ;  /* 0x0000f600ff127b82 */ /* 0x000e620000000800 */
[----:B------:R-:W0:Y:S01]  /*0040*/  S2R R0, SR_TID.X ;  /* 0x0000000000007919 */ /* 0x000e220000002100 */
[----:B------:R-:W2:Y:S01]  /*0050*/  LDCU UR5, c[0x0][0x364] ;  /* 0x00006c80ff0577ac */ /* 0x000ea20008000800 */
[----:B------:R-:W2:Y:S01]  /*0060*/  S2R R22, SR_CTAID.Y ;  /* 0x0000000000167919 */ /* 0x000ea20000002600 */
[----:B------:R-:W3:Y:S01]  /*0070*/  LDCU UR6, c[0x0][0x368] ;  /* 0x00006d00ff0677ac */ /* 0x000ee20008000800 */
[----:B------:R-:W2:Y:S01]  /*0080*/  S2R R3, SR_TID.Y ;  /* 0x0000000000037919 */ /* 0x000ea20000002200 */
[----:B------:R-:W3:Y:S01]  /*0090*/  S2R R15, SR_CTAID.Z ;  /* 0x00000000000f7919 */ /* 0x000ee20000002700 */
[----:B------:R-:W3:Y:S01]  /*00a0*/  S2R R2, SR_TID.Z ;  /* 0x0000000000027919 */ /* 0x000ee20000002300 */
[----:B0-----:R-:W-:Y:S01]  /*00b0*/  IMAD R23, R23, UR4, R0 ;  /* 0x0000000417177c24 */ /* 0x001fe2000f8e0200 */
[----:B-1----:R-:W-:Y:S01]  /*00c0*/  IADD3 R0, PT, PT, R18, -0x3, RZ ;  /* 0xfffffffd12007810 */ /* 0x002fe20007ffe0ff */
[----:B--2---:R-:W-:-:S02]  /*00d0*/  IMAD R22, R22, UR5, R3 ;  /* 0x0000000516167c24 */ /* 0x004fc4000f8e0203 */
[----:B---3--:R-:W-:-:S05]  /*00e0*/  IMAD R15, R15, UR6, R2 ;  /* 0x000000060f0f7c24 */ /* 0x008fca000f8e0202 */
[CCC-:B------:R-:W-:Y:S02]  /*00f0*/  VIMNMX3.U32 R2, R23.reuse, R22.reuse, R15.reuse, PT ;  /* 0x000000161702720f */ /* 0x1c0fe4000380000f */
[----:B------:R-:W-:Y:S02]  /*0100*/  VIMNMX3 R3, R23, R22, R15, !PT ;  /* 0x000000161703720f */ /* 0x000fe4000780010f */
[----:B------:R-:W-:-:S04]  /*0110*/  ISETP.GE.U32.AND P0, PT, R2, 0x2, PT ;  /* 0x000000020200780c */ /* 0x000fc80003f06070 */
[----:B------:R-:W-:-:S13]  /*0120*/  ISETP.GT.OR P0, PT, R3, R0, !P0 ;  /* 0x000000000300720c */ /* 0x000fda0004704670 */
[----:B------:R-:W-:Y:S05]  /*0130*/  @P0 EXIT ;  /* 0x000000000000094d */ /* 0x000fea0003800000 */
[----:B------:R-:W0:Y:S01]  /*0140*/  LDC.64 R10, c[0x0][0x3c0] ;  /* 0x0000f000ff0a7b82 */ /* 0x000e220000000a00 */
[----:B------:R-:W1:Y:S01]  /*0150*/  LDCU.64 UR4, c[0x0][0x358] ;  /* 0x00006b00ff0477ac */ /* 0x000e620008000a00 */
[-C--:B------:R-:W-:Y:S01]  /*0160*/  IMAD R7, R22, R18.reuse, R23 ;  /* 0x0000001216077224 */ /* 0x080fe200078e0217 */
[----:B------:R-:W-:Y:S01]  /*0170*/  IADD3 R13, PT, PT, R23, -0x2, RZ ;  /* 0xfffffffe170d7810 */ /* 0x000fe20007ffe0ff */
[----:B------:R-:W-:Y:S01]  /*0180*/  IMAD R99, R15, R18, RZ ;  /* 0x000000120f637224 */ /* 0x000fe200078e02ff */
[----:B------:R-:W-:-:S03]  /*0190*/  IADD3 R9, PT, PT, R23, -0x1, RZ ;  /* 0xffffffff17097810 */ /* 0x000fc60007ffe0ff */
[----:B------:R-:W2:Y:S01]  /*01a0*/  LDC.64 R24, c[0x0][0x3b0] ;  /* 0x0000ec00ff187b82 */ /* 0x000ea20000000a00 */
[----:B------:R-:W-:-:S07]  /*01b0*/  IMAD R17, R99, R18, R7 ;  /* 0x0000001263117224 */ /* 0x000fce00078e0207 */
[----:B------:R-:W3:Y:S01]  /*01c0*/  LDC.64 R60, c[0x0][0x3b8] ;  /* 0x0000ee00ff3c7b82 */ /* 0x000ee20000000a00 */
[----:B0-----:R-:W-:-:S07]  /*01d0*/  IMAD.WIDE.U32 R12, R13, 0x4, R10 ;  /* 0x000000040d0c7825 */ /* 0x001fce00078e000a */
[----:B------:R-:W0:Y:S01]  /*01e0*/  LDC.64 R82, c[0x0][0x398] ;  /* 0x0000e600ff527b82 */ /* 0x000e220000000a00 */
[----:B------:R-:W-:Y:S01]  /*01f0*/  IMAD.WIDE.U32 R8, R9, 0x4, R10 ;  /* 0x0000000409087825 */ /* 0x000fe200078e000a */
[----:B-1----:R-:W4:Y:S03]  /*0200*/  LDG.E.CONSTANT R28, desc[UR4][R12.64] ;  /* 0x000000040c1c7981 */ /* 0x002f26000c1e9900 */
[----:B--2---:R-:W-:Y:S01]  /*0210*/  IMAD.WIDE R2, R17, 0x4, R24 ;  /* 0x0000000411027825 */ /* 0x004fe200078e0218 */
[----:B------:R1:W2:Y:S02]  /*0220*/  LDG.E.CONSTANT R33, desc[UR4][R8.64] ;  /* 0x0000000408217981 */ /* 0x0002a4000c1e9900 */
[----:B------:R-:W5:Y:S01]  /*0230*/  LDC.64 R44, c[0x0][0x3c8] ;  /* 0x0000f200ff2c7b82 */ /* 0x000f620000000a00 */
[----:B------:R-:W-:Y:S01]  /*0240*/  IMAD.WIDE.U32 R10, R23, 0x4, R10 ;  /* 0x00000004170a7825 */ /* 0x000fe200078e000a */
[----:B------:R-:W4:Y:S04]  /*0250*/  LDG.E.CONSTANT R19, desc[UR4][R2.64+-0x8] ;  /* 0xfffff80402137981 */ /* 0x000f28000c1e9900 */
[----:B------:R-:W2:Y:S04]  /*0260*/  LDG.E.CONSTANT R5, desc[UR4][R2.64+-0x4] ;  /* 0xfffffc0402057981 */ /* 0x000ea8000c1e9900 */
[----:B------:R-:W2:Y:S04]  /*0270*/  LDG.E.CONSTANT R29, desc[UR4][R10.64] ;  /* 0x000000040a1d7981 */ /* 0x000ea8000c1e9900 */
[----:B------:R-:W2:Y:S01]  /*0280*/  LDG.E.CONSTANT R6, desc[UR4][R2.64] ;  /* 0x0000000402067981 */ /* 0x000ea2000c1e9900 */
[----:B---3--:R-:W-:-:S03]  /*0290*/  IMAD.WIDE R30, R17, 0x4, R60 ;  /* 0x00000004111e7825 */ /* 0x008fc600078e023c */
[----:B------:R-:W3:Y:S04]  /*02a0*/  LDG.E.CONSTANT R4, desc[UR4][R10.64+0x4] ;  /* 0x000004040a047981 */ /* 0x000ee8000c1e9900 */
[----:B------:R-:W3:Y:S01]  /*02b0*/  LDG.E.CONSTANT R21, desc[UR4][R2.64+0x4] ;  /* 0x0000040402157981 */ /* 0x000ee2000c1e9900 */
[----:B0-----:R-:W-:-:S03]  /*02c0*/  IMAD.WIDE R104, R17, 0x4, R82 ;  /* 0x0000000411687825 */ /* 0x001fc600078e0252 */
[----:B------:R-:W3:Y:S04]  /*02d0*/  LDG.E.CONSTANT R51, desc[UR4][R30.64+-0x8] ;  /* 0xfffff8041e337981 */ /* 0x000ee8000c1e9900 */
[----:B------:R-:W3:Y:S04]  /*02e0*/  LDG.E.CONSTANT R50, desc[UR4][R30.64+-0x4] ;  /* 0xfffffc041e327981 */ /* 0x000ee8000c1e9900 */
[----:B------:R-:W3:Y:S04]  /*02f0*/  LDG.E.CONSTANT R37, desc[UR4][R30.64+0x4] ;  /* 0x000004041e257981 */ /* 0x000ee8000c1e9900 */
[----:B------:R-:W3:Y:S04]  /*0300*/  LDG.E.CONSTANT R55, desc[UR4][R104.64+-0x8] ;  /* 0xfffff80468377981 */ /* 0x000ee8000c1e9900 */
[----:B------:R-:W3:Y:S04]  /*0310*/  LDG.E.CONSTANT R40, desc[UR4][R104.64] ;  /* 0x0000000468287981 */ /* 0x000ee8000c1e9900 */
[----:B------:R-:W3:Y:S04]  /*0320*/  LDG.E.CONSTANT R36, desc[UR4][R30.64] ;  /* 0x000000041e247981 */ /* 0x000ee8000c1e9900 */
[----:B------:R-:W3:Y:S04]  /*0330*/  LDG.E.CONSTANT R63, desc[UR4][R104.64+-0x4] ;  /* 0xfffffc04683f7981 */ /* 0x000ee8000c1e9900 */
[----:B------:R-:W3:Y:S04]  /*0340*/  LDG.E.CONSTANT R43, desc[UR4][R10.64+0x8] ;  /* 0x000008040a2b7981 */ /* 0x000ee8000c1e9900 */
[----:B------:R0:W3:Y:S04]  /*0350*/  LDG.E.CONSTANT R8, desc[UR4][R2.64+0x8] ;  /* 0x0000080402087981 */ /* 0x0000e8000c1e9900 */
[----:B------:R-:W3:Y:S04]  /*0360*/  LDG.E.CONSTANT R72, desc[UR4][R30.64+0x8] ;  /* 0x000008041e487981 */ /* 0x000ee8000c1e9900 */
[----:B------:R-:W3:Y:S01]  /*0370*/  LDG.E.CONSTANT R53, desc[UR4][R104.64+0x4] ;  /* 0x0000040468357981 */ /* 0x000ee2000c1e9900 */
[----:B------:R-:W-:-:S03]  /*0380*/  IMAD R0, R22, R18, -R18 ;  /* 0x0000001216007224 */ /* 0x000fc600078e0a12 */
[----:B------:R0:W3:Y:S02]  /*0390*/  LDG.E.CONSTANT R49, desc[UR4][R104.64+0x8] ;  /* 0x0000080468317981 */ /* 0x0000e4000c1e9900 */
[C---:B------:R-:W-:Y:S02]  /*03a0*/  IADD3 R81, PT, PT, R23.reuse, -R18, R0 ;  /* 0x8000001217517210 */ /* 0x040fe40007ffe000 */
[C---:B------:R-:W-:Y:S02]  /*03b0*/  IADD3 R39, PT, PT, R22.reuse, -0x2, RZ ;  /* 0xfffffffe16277810 */ /* 0x040fe40007ffe0ff */
[----:B------:R-:W-:Y:S01]  /*03c0*/  IADD3 R57, PT, PT, R23, R0, RZ ;  /* 0x0000000017397210 */ /* 0x000fe20007ffe0ff */
[----:B------:R-:W-:Y:S01]  /*03d0*/  IMAD R35, R99, R18, R81 ;  /* 0x0000001263237224 */ /* 0x000fe200078e0251 */
[----:B-1----:R-:W-:Y:S01]  /*03e0*/  IADD3 R9, PT, PT, R22, -0x1, RZ ;  /* 0xffffffff16097810 */ /* 0x002fe20007ffe0ff */
[----:B-----5:R-:W-:-:S04]  /*03f0*/  IMAD.WIDE.U32 R38, R39, 0x4, R44 ;  /* 0x0000000427267825 */ /* 0x020fc800078e002c */
[----:B------:R-:W-:Y:S01]  /*0400*/  IMAD.WIDE R12, R35, 0x4, R24 ;  /* 0x00000004230c7825 */ /* 0x000fe200078e0218 */
[----:B------:R1:W5:Y:S03]  /*0410*/  LDG.E.CONSTANT R95, desc[UR4][R38.64] ;  /* 0x00000004265f7981 */ /* 0x000366000c1e9900 */
[----:B------:R-:W-:Y:S02]  /*0420*/  IMAD R57, R99, R18, R57 ;  /* 0x0000001263397224 */ /* 0x000fe400078e0239 */
[--C-:B------:R-:W-:Y:S01]  /*0430*/  IMAD.WIDE.U32 R22, R22, 0x4, R44.reuse ;  /* 0x0000000416167825 */ /* 0x100fe200078e002c */
[----:B------:R-:W5:Y:S03]  /*0440*/  LDG.E.CONSTANT R12, desc[UR4][R12.64] ;  /* 0x000000040c0c7981 */ /* 0x000f66000c1e9900 */
[----:B------:R-:W-:Y:S01]  /*0450*/  IMAD.WIDE.U32 R44, R9, 0x4, R44 ;  /* 0x00000004092c7825 */ /* 0x000fe200078e002c */
[----:B------:R-:W5:Y:S03]  /*0460*/  LDG.E.CONSTANT R32, desc[UR4][R22.64] ;  /* 0x0000000416207981 */ /* 0x000f66000c1e9900 */
[----:B------:R-:W-:Y:S01]  /*0470*/  IMAD.WIDE R26, R57, 0x4, R24 ;  /* 0x00000004391a7825 */ /* 0x000fe200078e0218 */
[----:B------:R1:W5:Y:S03]  /*0480*/  LDG.E.CONSTANT R91, desc[UR4][R44.64] ;  /* 0x000000042c5b7981 */ /* 0x000366000c1e9900 */
[C---:B0-----:R-:W-:Y:S01]  /*0490*/  IMAD.WIDE R2, R18.reuse, 0x4, R2 ;  /* 0x0000000412027825 */ /* 0x041fe200078e0202 */
[----:B------:R-:W5:Y:S04]  /*04a0*/  LDG.E.CONSTANT R16, desc[UR4][R26.64] ;  /* 0x000000041a107981 */ /* 0x000f68000c1e9900 */
[----:B------:R-:W5:Y:S01]  /*04b0*/  LDG.E.CONSTANT R13, desc[UR4][R22.64+0x8] ;  /* 0x00000804160d7981 */ /* 0x000f62000c1e9900 */
[----:B------:R-:W-:-:S03]  /*04c0*/  IMAD.WIDE R46, R18, 0x4, R2 ;  /* 0x00000004122e7825 */ /* 0x000fc600078e0202 */
[----:B------:R-:W5:Y:S04]  /*04d0*/  LDG.E.CONSTANT R11, desc[UR4][R2.64] ;  /* 0x00000004020b7981 */ /* 0x000f68000c1e9900 */
[----:B------:R0:W5:Y:S04]  /*04e0*/  LDG.E.CONSTANT R10, desc[UR4][R46.64] ;  /* 0x000000042e0a7981 */ /* 0x000168000c1e9900 */
[----:B------:R4:W5:Y:S01]  /*04f0*/  LDG.E.CONSTANT R0, desc[UR4][R22.64+0x4] ;  /* 0x0000040416007981 */ /* 0x000962000c1e9900 */
[----:B------:R-:W-:-:S04]  /*0500*/  IMAD.WIDE R106, R35, 0x4, R82 ;  /* 0x00000004236a7825 */ /* 0x000fc800078e0252 */
[C---:B------:R-:W-:Y:S01]  /*0510*/  IMAD.WIDE R104, R18.reuse, 0x4, R104 ;  /* 0x0000000412687825 */ /* 0x040fe200078e0268 */
[----:B------:R-:W5:Y:S03]  /*0520*/  LDG.E.CONSTANT R78, desc[UR4][R106.64+-0x8] ;  /* 0xfffff8046a4e7981 */ /* 0x000f66000c1e9900 */
[C---:B-1----:R-:W-:Y:S01]  /*0530*/  IMAD.WIDE R38, R18.reuse, 0x4, R106 ;  /* 0x0000000412267825 */ /* 0x042fe200078e026a */
[----:B------:R-:W5:Y:S03]  /*0540*/  LDG.E.CONSTANT R79, desc[UR4][R104.64+-0x8] ;  /* 0xfffff804684f7981 */ /* 0x000f66000c1e9900 */
[C-C-:B------:R-:W-:Y:S01]  /*0550*/  IMAD.WIDE R44, R18.reuse, 0x4, R104.reuse ;  /* 0x00000004122c7825 */ /* 0x140fe200078e0268 */
[----:B------:R-:W5:Y:S04]  /*0560*/  LDG.E.CONSTANT R9, desc[UR4][R38.64] ;  /* 0x0000000426097981 */ /* 0x000f68000c1e9900 */
[----:B------:R-:W5:Y:S04]  /*0570*/  LDG.E.CONSTANT R84, desc[UR4][R38.64+-0x8] ;  /* 0xfffff80426547981 */ /* 0x000f68000c1e9900 */
[----:B------:R-:W5:Y:S01]  /*0580*/  LDG.E.CONSTANT R64, desc[UR4][R44.64+-0x8] ;  /* 0xfffff8042c407981 */ /* 0x000f62000c1e9900 */
[----:B0-----:R-:W-:-:S03]  /*0590*/  IMAD.WIDE R46, R18, 0x4, R104 ;  /* 0x00000004122e7825 */ /* 0x001fc600078e0268 */
[----:B------:R-:W5:Y:S04]  /*05a0*/  LDG.E.CONSTANT R41, desc[UR4][R106.64] ;  /* 0x000000046a297981 */ /* 0x000f68000c1e9900 */
[----:B------:R-:W5:Y:S04]  /*05b0*/  LDG.E.CONSTANT R101, desc[UR4][R104.64] ;  /* 0x0000000468657981 */ /* 0x000f68000c1e9900 */
[----:B------:R0:W5:Y:S04]  /*05c0*/  LDG.E.CONSTANT R97, desc[UR4][R46.64] ;  /* 0x000000042e617981 */ /* 0x000168000c1e9900 */
[----:B------:R-:W5:Y:S04]  /*05d0*/  LDG.E.CONSTANT R87, desc[UR4][R104.64+-0x4] ;  /* 0xfffffc0468577981 */ /* 0x000f68000c1e9900 */
[----:B------:R-:W5:Y:S04]  /*05e0*/  LDG.E.CONSTANT R85, desc[UR4][R38.64+-0x4] ;  /* 0xfffffc0426557981 */ /* 0x000f68000c1e9900 */
[----:B------:R-:W5:Y:S04]  /*05f0*/  LDG.E.CONSTANT R76, desc[UR4][R106.64+-0x4] ;  /* 0xfffffc046a4c7981 */ /* 0x000f68000c1e9900 */
[----:B------:R-:W5:Y:S01]  /*0600*/  LDG.E.CONSTANT R73, desc[UR4][R44.64+-0x4] ;  /* 0xfffffc042c497981 */ /* 0x000f62000c1e9900 */
[----:B------:R-:W-:-:S03]  /*0610*/  IMAD.WIDE R26, R35, 0x4, R60 ;  /* 0x00000004231a7825 */ /* 0x000fc600078e023c */
[----:B------:R-:W5:Y:S04]  /*0620*/  LDG.E.CONSTANT R20, desc[UR4][R44.64+0x4] ;  /* 0x000004042c147981 */ /* 0x000f68000c1e9900 */
[----:B------:R-:W5:Y:S04]  /*0630*/  LDG.E.CONSTANT R67, desc[UR4][R44.64+0x8] ;  /* 0x000008042c437981 */ /* 0x000f68000c1e9900 */
[----:B------:R-:W5:Y:S04]  /*0640*/  LDG.E.CONSTANT R69, desc[UR4][R106.64+0x4] ;  /* 0x000004046a457981 */ /* 0x000f68000c1e9900 */
[----:B------:R-:W5:Y:S04]  /*0650*/  LDG.E.CONSTANT R42, desc[UR4][R38.64+0x4] ;  /* 0x00000404262a7981 */ /* 0x000f68000c1e9900 */
[----:B------:R-:W5:Y:S01]  /*0660*/  LDG.E.CONSTANT R52, desc[UR4][R104.64+0x4] ;  /* 0x0000040468347981 */ /* 0x000f62000c1e9900 */
[----:B------:R-:W-:-:S03]  /*0670*/  IMAD.WIDE R30, R18, 0x4, R30 ;  /* 0x00000004121e7825 */ /* 0x000fc600078e021e */
[----:B------:R-:W5:Y:S04]  /*0680*/  LDG.E.CONSTANT R77, desc[UR4][R38.64+0x8] ;  /* 0x00000804264d7981 */ /* 0x000f68000c1e9900 */
[----:B------:R-:W5:Y:S04]  /*0690*/  LDG.E.CONSTANT R93, desc[UR4][R30.64] ;  /* 0x000000041e5d7981 */ /* 0x000f68000c1e9900 */
[----:B------:R-:W5:Y:S01]  /*06a0*/  LDG.E.CONSTANT R80, desc[UR4][R106.64+0x8] ;  /* 0x000008046a507981 */ /* 0x000f62000c1e9900 */
[----:B----4-:R-:W-:Y:S01]  /*06b0*/  FMUL R23, R19, R28 ;  /* 0x0000001c13177220 */ /* 0x010fe20000400000 */
[----:B--2---:R-:W-:-:S04]  /*06c0*/  FMUL R59, R5, R33 ;  /* 0x00000021053b7220 */ /* 0x004fc80000400000 */
[----:B------:R-:W-:Y:S01]  /*06d0*/  F2F.F64.F32 R2, R59 ;  /* 0x0000003b00027310 */ /* 0x000fe20000201800 */
[----:B------:R-:W-:-:S07]  /*06e0*/  FFMA R34, R6, R29, R23 ;  /* 0x0000001d06227223 */ /* 0x000fce0000000017 */
[----:B------:R-:W1:Y:S01]  /*06f0*/  F2F.F64.F32 R22, R34 ;  /* 0x0000002200167310 */ /* 0x000e620000201800 */
[----:B---3--:R-:W-:Y:S01]  /*0700*/  FMUL R14, R21, R4 ;  /* 0x00000004150e7220 */ /* 0x008fe20000400000 */
[----:B0-----:R-:W-:Y:S01]  /*0710*/  FFMA R47, R6, R29, R59 ;  /* 0x0000001d062f7223 */ /* 0x001fe2000000003b */
[----:B-1----:R-:W-:Y:S01]  /*0720*/  DFMA R22, R22, -0.75, R2 ;  /* 0xbfe800001616782b */ /* 0x002fe20000000002 */
[----:B------:R-:W-:-:S04]  /*0730*/  IMAD.WIDE R2, R57, 0x4, R60 ;  /* 0x0000000439027825 */ /* 0x000fc800078e023c */
[----:B------:R-:W-:Y:S01]  /*0740*/  FFMA R56, R19, R28, R14 ;  /* 0x0000001c13387223 */ /* 0x000fe2000000000e */
[----:B------:R-:W2:Y:S01]  /*0750*/  LDG.E.CONSTANT R57, desc[UR4][R26.64] ;  /* 0x000000041a397981 */ /* 0x000ea2000c1e9900 */
[----:B------:R0:W1:Y:S03]  /*0760*/  F2F.F32.F64 R58, R22 ;  /* 0x00000016003a7310 */ /* 0x0000660000301000 */
[----:B------:R3:W4:Y:S01]  /*0770*/  LDG.E.CONSTANT R86, desc[UR4][R2.64] ;  /* 0x0000000402567981 */ /* 0x000722000c1e9900 */
[----:B------:R-:W-:Y:S01]  /*0780*/  FMUL R65, R28, R51 ;  /* 0x000000331c417220 */ /* 0x000fe20000400000 */
[----:B------:R-:W-:Y:S01]  /*0790*/  FFMA R56, R47, 3, R56 ;  /* 0x404000002f387823 */ /* 0x000fe20000000038 */
[----:B------:R-:W-:Y:S01]  /*07a0*/  FMUL R33, R33, R50 ;  /* 0x0000003221217220 */ /* 0x000fe20000400000 */
[----:B------:R-:W-:Y:S01]  /*07b0*/  FADD R34, R55, -R40 ;  /* 0x8000002837227221 */ /* 0x000fe20000000000 */
[----:B0-----:R-:W-:Y:S01]  /*07c0*/  FMUL R23, R4, R37 ;  /* 0x0000002504177220 */ /* 0x001fe20000400000 */
[----:B------:R-:W0:Y:S01]  /*07d0*/  LDC.64 R54, c[0x0][0x3a0] ;  /* 0x0000e800ff367b82 */ /* 0x000e220000000a00 */
[--C-:B---3--:R-:W-:Y:S01]  /*07e0*/  FFMA R2, R56, 2, R65.reuse ;  /* 0x4000000038027823 */ /* 0x108fe20000000041 */
[CC--:B------:R-:W-:Y:S01]  /*07f0*/  FFMA R46, R29.reuse, R36.reuse, R65 ;  /* 0x000000241d2e7223 */ /* 0x0c0fe20000000041 */
[--C-:B------:R-:W-:Y:S01]  /*0800*/  FFMA R3, R29, R36, R33.reuse ;  /* 0x000000241d037223 */ /* 0x100fe20000000021 */
[----:B-1----:R-:W-:Y:S01]  /*0810*/  FFMA R62, R58, 2, R33 ;  /* 0x400000003a3e7823 */ /* 0x002fe20000000021 */
[----:B------:R-:W-:-:S04]  /*0820*/  FADD R2, R2, R23 ;  /* 0x0000001702027221 */ /* 0x000fc80000000000 */
[----:B------:R-:W-:Y:S01]  /*0830*/  FFMA R2, R3, 3, R2 ;  /* 0x4040000003027823 */ /* 0x000fe20000000002 */
[----:B------:R-:W-:Y:S01]  /*0840*/  FADD R3, -R40, R63 ;  /* 0x0000003f28037221 */ /* 0x000fe20000000100 */
[----:B------:R-:W-:Y:S03]  /*0850*/  F2F.F64.F32 R46, R46 ;  /* 0x0000002e002e7310 */ /* 0x000fe60000201800 */
[----:B------:R-:W-:-:S05]  /*0860*/  FMUL R4, R2, R3 ;  /* 0x0000000302047220 */ /* 0x000fca0000400000 */
[----:B------:R-:W1:Y:S08]  /*0870*/  F2F.F64.F32 R62, R62 ;  /* 0x0000003e003e7310 */ /* 0x000e700000201800 */
[----:B------:R-:W-:Y:S08]  /*0880*/  F2F.F64.F32 R44, R34 ;  /* 0x00000022002c7310 */ /* 0x000ff00000201800 */
[----:B------:R-:W3:Y:S01]  /*0890*/  F2F.F64.F32 R2, R4 ;  /* 0x0000000400027310 */ /* 0x000ee20000201800 */
[----:B-1----:R-:W-:Y:S01]  /*08a0*/  DFMA R46, R46, -0.75, R62 ;  /* 0xbfe800002e2e782b */ /* 0x002fe2000000003e */
[----:B0-----:R-:W-:-:S04]  /*08b0*/  IMAD.WIDE R26, R17, 0x4, R54 ;  /* 0x00000004111a7825 */ /* 0x001fc800078e0236 */
[----:B------:R-:W-:-:S04]  /*08c0*/  FMUL R63, R8, R43 ;  /* 0x0000002b083f7220 */ /* 0x000fc80000400000 */
[CCC-:B------:R-:W-:Y:S01]  /*08d0*/  FFMA R22, R6.reuse, R29.reuse, R63.reuse ;  /* 0x0000001d06167223 */ /* 0x1c0fe2000000003f */
[----:B------:R-:W4:Y:S04]  /*08e0*/  LDG.E.CONSTANT R28, desc[UR4][R26.64] ;  /* 0x000000041a1c7981 */ /* 0x000f28000c1e9900 */
[----:B------:R-:W4:Y:S01]  /*08f0*/  LDG.E.CONSTANT R75, desc[UR4][R26.64+-0x4] ;  /* 0xfffffc041a4b7981 */ /* 0x000f22000c1e9900 */
[----:B------:R-:W-:Y:S01]  /*0900*/  F2F.F64.F32 R108, R22 ;  /* 0x00000016006c7310 */ /* 0x000fe20000201800 */
[----:B---3--:R-:W-:Y:S02]  /*0910*/  DFMA R2, R46, R44, R2 ;  /* 0x0000002c2e02722b */ /* 0x008fe40000000002 */
[----:B------:R-:W3:Y:S01]  /*0920*/  LDG.E.CONSTANT R89, desc[UR4][R26.64+-0x8] ;  /* 0xfffff8041a597981 */ /* 0x000ee2000c1e9900 */
[----:B------:R-:W-:Y:S01]  /*0930*/  FADD R62, R59, R63 ;  /* 0x0000003f3b3e7221 */ /* 0x000fe20000000000 */
[----:B------:R-:W-:-:S02]  /*0940*/  FFMA R47, R6, R29, R14 ;  /* 0x0000001d062f7223 */ /* 0x000fc4000000000e */
[----:B------:R-:W3:Y:S01]  /*0950*/  LDG.E.CONSTANT R71, desc[UR4][R26.64+0x4] ;  /* 0x000004041a477981 */ /* 0x000ee2000c1e9900 */
[----:B------:R0:W1:Y:S01]  /*0960*/  F2F.F64.F32 R44, R14 ;  /* 0x0000000e002c7310 */ /* 0x0000620000201800 */
[----:B------:R-:W-:Y:S01]  /*0970*/  FFMA R62, R47, 3, R62 ;  /* 0x404000002f3e7823 */ /* 0x000fe2000000003e */
[----:B------:R-:W-:-:S04]  /*0980*/  IMAD.WIDE R46, R35, 0x4, R54 ;  /* 0x00000004232e7825 */ /* 0x000fc800078e0236 */
[----:B------:R-:W-:Y:S01]  /*0990*/  FMUL R4, R43, R72 ;  /* 0x000000482b047220 */ /* 0x000fe20000400000 */
[----:B------:R-:W-:Y:S01]  /*09a0*/  FFMA R33, R62, 2, R33 ;  /* 0x400000003e217823 */ /* 0x000fe20000000021 */
[----:B------:R-:W3:Y:S01]  /*09b0*/  LDG.E.CONSTANT R43, desc[UR4][R26.64+0x8] ;  /* 0x000008041a2b7981 */ /* 0x000ee2000c1e9900 */
[----:B0-----:R-:W-:Y:S02]  /*09c0*/  FFMA R14, R29, R36, R23 ;  /* 0x000000241d0e7223 */ /* 0x001fe40000000017 */
[----:B------:R-:W-:Y:S01]  /*09d0*/  FADD R33, R33, R4 ;  /* 0x0000000421217221 */ /* 0x000fe20000000000 */
[----:B-1----:R-:W-:Y:S01]  /*09e0*/  DFMA R108, R108, -0.75, R44 ;  /* 0xbfe800006c6c782b */ /* 0x002fe2000000002c */
[----:B------:R-:W-:-:S04]  /*09f0*/  IMAD.WIDE R44, R18, 0x4, R46 ;  /* 0x00000004122c7825 */ /* 0x000fc800078e022e */
[----:B------:R-:W-:Y:S02]  /*0a00*/  FFMA R14, R14, 3, R33 ;  /* 0x404000000e0e7823 */ /* 0x000fe40000000021 */
[----:B------:R-:W3:Y:S01]  /*0a10*/  LDG.E.CONSTANT R33, desc[UR4][R44.64] ;  /* 0x000000042c217981 */ /* 0x000ee2000c1e9900 */
[----:B------:R-:W-:Y:S01]  /*0a20*/  FADD R53, -R40, R53 ;  /* 0x0000003528357221 */ /* 0x000fe20000000100 */
[----:B------:R-:W0:Y:S03]  /*0a30*/  F2F.F32.F64 R34, R108 ;  /* 0x0000006c00227310 */ /* 0x000e260000301000 */
[----:B------:R-:W-:-:S05]  /*0a40*/  FMUL R14, R14, R53 ;  /* 0x000000350e0e7220 */ /* 0x000fca0000400000 */
[----:B------:R-:W1:Y:S01]  /*0a50*/  F2F.F64.F32 R102, R14 ;  /* 0x0000000e00667310 */ /* 0x000e620000201800 */
[----:B------:R-:W-:Y:S01]  /*0a60*/  FFMA R53, R29, R36, R4 ;  /* 0x000000241d357223 */ /* 0x000fe20000000004 */
[----:B0-----:R-:W-:-:S06]  /*0a70*/  FFMA R4, R34, 2, R23 ;  /* 0x4000000022047823 */ /* 0x001fcc0000000017 */
[----:B------:R0:W-:Y:S01]  /*0a80*/  F2F.F64.F32 R22, R4 ;  /* 0x0000000400167310 */ /* 0x0001e20000201800 */
[----:B-1----:R-:W-:-:S07]  /*0a90*/  DADD R102, R2, R102 ;  /* 0x0000000002667229 */ /* 0x002fce0000000066 */
[----:B------:R-:W1:Y:S01]  /*0aa0*/  F2F.F64.F32 R2, R53 ;  /* 0x0000003500027310 */ /* 0x000e620000201800 */
[----:B------:R-:W-:Y:S01]  /*0ab0*/  FADD R59, -R40, R49 ;  /* 0x00000031283b7221 */ /* 0x000fe20000000100 */
[----:B-----5:R-:W-:Y:S01]  /*0ac0*/  FMUL R65, R16, R91 ;  /* 0x0000005b10417220 */ /* 0x020fe20000400000 */
[----:B------:R-:W-:-:S04]  /*0ad0*/  IMAD.WIDE R30, R18, 0x4, R30 ;  /* 0x00000004121e7825 */ /* 0x000fc800078e021e */
[C---:B------:R-:W-:Y:S01]  /*0ae0*/  FADD R101, -R40.reuse, R101 ;  /* 0x0000006528657221 */ /* 0x040fe20000000100 */
[----:B------:R-:W-:Y:S01]  /*0af0*/  FADD R97, -R40, R97 ;  /* 0x0000006128617221 */ /* 0x000fe20000000100 */
[----:B0-----:R-:W5:Y:S01]  /*0b00*/  LDG.E.CONSTANT R4, desc[UR4][R104.64+0x8] ;  /* 0x0000080468047981 */ /* 0x001f62000c1e9900 */
[----:B------:R-:W0:Y:S01]  /*0b10*/  F2F.F64.F32 R48, R59 ;  /* 0x0000003b00307310 */ /* 0x000e220000201800 */
[----:B-1----:R-:W-:-:S08]  /*0b20*/  DFMA R2, R2, -0.75, R22 ;  /* 0xbfe800000202782b */ /* 0x002fd00000000016 */
[----:B0-----:R-:W-:Y:S01]  /*0b30*/  DFMA R48, R2, R48, R102 ;  /* 0x000000300230722b */ /* 0x001fe20000000066 */
[----:B------:R-:W-:-:S04]  /*0b40*/  FMUL R3, R12, R95 ;  /* 0x0000005f0c037220 */ /* 0x000fc80000400000 */
[----:B------:R-:W-:Y:S02]  /*0b50*/  FFMA R14, R6, R32, R3 ;  /* 0x00000020060e7223 */ /* 0x000fe40000000003 */
[----:B------:R-:W-:Y:S08]  /*0b60*/  F2F.F64.F32 R2, R65 ;  /* 0x0000004100027310 */ /* 0x000ff00000201800 */
[----:B------:R0:W1:Y:S01]  /*0b70*/  F2F.F64.F32 R22, R14 ;  /* 0x0000000e00167310 */ /* 0x0000620000201800 */
[----:B------:R-:W-:Y:S01]  /*0b80*/  FMUL R59, R10, R13 ;  /* 0x0000000d0a3b7220 */ /* 0x000fe20000400000 */
[----:B------:R-:W-:-:S03]  /*0b90*/  FMUL R53, R11, R0 ;  /* 0x000000000b357220 */ /* 0x000fc60000400000 */
[----:B------:R-:W-:-:S03]  /*0ba0*/  FFMA R68, R6, R32, R59 ;  /* 0x0000002006447223 */ /* 0x000fc6000000003b */
[----:B------:R-:W-:Y:S01]  /*0bb0*/  F2F.F64.F32 R102, R53 ;  /* 0x0000003500667310 */ /* 0x000fe20000201800 */
[----:B------:R-:W-:Y:S01]  /*0bc0*/  FFMA R66, R6, R32, R65 ;  /* 0x0000002006427223 */ /* 0x000fe20000000041 */
[----:B0-----:R0:W5:Y:S01]  /*0bd0*/  LDG.E.CONSTANT R14, desc[UR4][R30.64] ;  /* 0x000000041e0e7981 */ /* 0x001162000c1e9900 */
[----:B-1----:R-:W-:-:S05]  /*0be0*/  DFMA R22, R22, -0.75, R2 ;  /* 0xbfe800001616782b */ /* 0x002fca0000000002 */
[----:B------:R1:W1:Y:S01]  /*0bf0*/  F2F.F64.F32 R2, R68 ;  /* 0x0000004400027310 */ /* 0x0002620000201800 */
[----:B------:R-:W-:Y:S01]  /*0c00*/  FADD R59, R65, R59 ;  /* 0x0000003b413b7221 */ /* 0x000fe20000000000 */
[----:B------:R-:W-:Y:S01]  /*0c10*/  FFMA R65, R12, R95, R53 ;  /* 0x0000005f0c417223 */ /* 0x000fe20000000035 */
[----:B0-----:R-:W-:-:S05]  /*0c20*/  FADD R30, R78, -R64 ;  /* 0x800000404e1e7221 */ /* 0x001fca0000000000 */
[----:B------:R-:W0:Y:S01]  /*0c30*/  F2F.F32.F64 R63, R22 ;  /* 0x00000016003f7310 */ /* 0x000e220000301000 */
[----:B-1----:R-:W-:Y:S01]  /*0c40*/  FADD R68, -R40, R9 ;  /* 0x0000000928447221 */ /* 0x002fe20000000100 */
[----:B------:R-:W-:Y:S01]  /*0c50*/  FADD R9, -R84, R79 ;  /* 0x0000004f54097221 */ /* 0x000fe20000000100 */
[----:B------:R-:W-:Y:S01]  /*0c60*/  FFMA R65, R66, 3, R65 ;  /* 0x4040000042417823 */ /* 0x000fe20000000041 */
[----:B------:R-:W-:Y:S02]  /*0c70*/  DFMA R2, R2, -0.75, R102 ;  /* 0xbfe800000202782b */ /* 0x000fe40000000066 */
[----:B------:R-:W-:Y:S01]  /*0c80*/  FFMA R30, R9, 8, R30 ;  /* 0x41000000091e7823 */ /* 0x000fe2000000001e */
[----:B------:R-:W-:Y:S01]  /*0c90*/  FMUL R70, R65, R68 ;  /* 0x0000004441467220 */ /* 0x000fe20000400000 */
[----:B------:R-:W-:Y:S02]  /*0ca0*/  FADD R66, -R40, R41 ;  /* 0x0000002928427221 */ /* 0x000fe40000000100 */
[----:B------:R-:W1:Y:S01]  /*0cb0*/  F2F.F32.F64 R9, R2 ;  /* 0x0000000200097310 */ /* 0x000e620000301000 */
[----:B------:R-:W-:Y:S01]  /*0cc0*/  FFMA R68, R6, R32, R53 ;  /* 0x0000002006447223 */ /* 0x000fe20000000035 */
[----:B0-----:R-:W-:Y:S01]  /*0cd0*/  FFMA R66, R63, R66, R70 ;  /* 0x000000423f427223 */ /* 0x001fe20000000046 */
[----:B------:R-:W-:Y:S01]  /*0ce0*/  FADD R23, -R85, R87 ;  /* 0x0000005755177221 */ /* 0x000fe20000000100 */
[----:B------:R-:W-:Y:S01]  /*0cf0*/  FADD R38, R76, -R73 ;  /* 0x800000494c267221 */ /* 0x000fe20000000000 */
[----:B------:R-:W-:Y:S01]  /*0d00*/  FFMA R41, R68, 3, R59 ;  /* 0x4040000044297823 */ /* 0x000fe2000000003b */
[----:B------:R-:W5:Y:S03]  /*0d10*/  LDG.E.CONSTANT R53, desc[UR4][R46.64] ;  /* 0x000000042e357981 */ /* 0x000f66000c1e9900 */
[----:B------:R-:W-:-:S04]  /*0d20*/  FFMA R66, R41, R101, R66 ;  /* 0x0000006529427223 */ /* 0x000fc80000000042 */
[----:B-1----:R-:W-:-:S04]  /*0d30*/  FFMA R97, R9, R97, R66 ;  /* 0x0000006109617223 */ /* 0x002fc80000000042 */
[----:B------:R-:W-:Y:S01]  /*0d40*/  FMUL R2, R32, R97 ;  /* 0x0000006120027220 */ /* 0x000fe20000400000 */
[----:B------:R-:W-:Y:S02]  /*0d50*/  FFMA R38, R23, 8, R38 ;  /* 0x4100000017267823 */ /* 0x000fe40000000026 */
[----:B------:R-:W-:Y:S08]  /*0d60*/  F2F.F64.F32 R22, R29 ;  /* 0x0000001d00167310 */ /* 0x000ff00000201800 */
[----:B------:R-:W0:Y:S01]  /*0d70*/  F2F.F64.F32 R2, R2 ;  /* 0x0000000200027310 */ /* 0x000e220000201800 */
[----:B------:R-:W-:-:S04]  /*0d80*/  IMAD.WIDE R26, R18, 0x4, R26 ;  /* 0x00000004121a7825 */ /* 0x000fc800078e021a */
[--C-:B------:R-:W-:Y:S01]  /*0d90*/  FADD R66, -R73, R20.reuse ;  /* 0x0000001449427221 */ /* 0x100fe20000000100 */
[----:B------:R-:W-:Y:S01]  /*0da0*/  FADD R73, R64, -R67 ;  /* 0x8000004340497221 */ /* 0x000fe20000000000 */
[----:B------:R-:W5:Y:S03]  /*0db0*/  LDG.E.CONSTANT R59, desc[UR4][R26.64] ;  /* 0x000000041a3b7981 */ /* 0x000f66000c1e9900 */
[----:B------:R-:W-:Y:S01]  /*0dc0*/  FFMA R73, R66, 8, R73 ;  /* 0x4100000042497823 */ /* 0x000fe20000000049 */
[----:B0-----:R-:W-:Y:S01]  /*0dd0*/  DFMA R48, R22, R48, R2 ;  /* 0x000000301630722b */ /* 0x001fe20000000002 */
[----:B------:R-:W-:Y:S01]  /*0de0*/  FADD R23, R69, -R20 ;  /* 0x8000001445177221 */ /* 0x000fe20000000000 */
[----:B------:R-:W-:-:S04]  /*0df0*/  FMUL.M8 R22, R5, R38 ;  /* 0x0000002605167220 */ /* 0x000fc80000700000 */
[----:B------:R-:W-:Y:S01]  /*0e00*/  FFMA R22, R19, R30, -R22 ;  /* 0x0000001e13167223 */ /* 0x000fe20000000816 */
[----:B------:R-:W-:-:S04]  /*0e10*/  IMAD.WIDE R38, R18, 0x4, R26 ;  /* 0x0000000412267825 */ /* 0x000fc800078e021a */
[----:B------:R-:W-:Y:S02]  /*0e20*/  FADD R76, -R76, R69 ;  /* 0x000000454c4c7221 */ /* 0x000fe40000000100 */
[----:B------:R-:W5:Y:S01]  /*0e30*/  LDG.E.CONSTANT R69, desc[UR4][R38.64] ;  /* 0x0000000426457981 */ /* 0x000f62000c1e9900 */
[----:B------:R-:W-:Y:S01]  /*0e40*/  FADD R85, -R85, R42 ;  /* 0x0000002a55557221 */ /* 0x000fe20000000100 */
[----:B------:R-:W-:Y:S01]  /*0e50*/  FADD R42, -R42, R52 ;  /* 0x000000342a2a7221 */ /* 0x000fe20000000100 */
[----:B--2---:R-:W-:Y:S01]  /*0e60*/  FMUL R95, R95, R57 ;  /* 0x000000395f5f7220 */ /* 0x004fe20000400000 */
[----:B----4-:R-:W-:-:S03]  /*0e70*/  FMUL R20, R91, R86 ;  /* 0x000000565b147220 */ /* 0x010fc60000400000 */
[----:B------:R-:W-:Y:S01]  /*0e80*/  FFMA R66, R32, R36, R95 ;  /* 0x0000002420427223 */ /* 0x000fe2000000005f */
[----:B------:R-:W-:-:S03]  /*0e90*/  FFMA R64, R63, 2, R20 ;  /* 0x400000003f407823 */ /* 0x000fc60000000014 */
[----:B------:R-:W-:Y:S08]  /*0ea0*/  F2F.F64.F32 R30, R66 ;  /* 0x00000042001e7310 */ /* 0x000ff00000201800 */
[----:B------:R-:W0:Y:S02]  /*0eb0*/  F2F.F64.F32 R2, R64 ;  /* 0x0000004000027310 */ /* 0x000e240000201800 */
[----:B0-----:R-:W-:Y:S01]  /*0ec0*/  DFMA R30, R30, -0.75, R2 ;  /* 0xbfe800001e1e782b */ /* 0x001fe20000000002 */
[----:B------:R-:W0:Y:S01]  /*0ed0*/  LDC.64 R2, c[0x0][0x3a8] ;  /* 0x0000ea00ff027b82 */ /* 0x000e220000000a00 */
[----:B------:R-:W-:Y:S01]  /*0ee0*/  FFMA R42, R42, 8, R23 ;  /* 0x410000002a2a7823 */ /* 0x000fe20000000017 */
[----:B------:R-:W-:Y:S01]  /*0ef0*/  FADD R75, -R28, R75 ;  /* 0x0000004b1c4b7221 */ /* 0x000fe20000000100 */
[----:B0-----:R-:W-:-:S04]  /*0f00*/  IMAD.WIDE R90, R35, 0x4, R2 ;  /* 0x00000004235a7825 */ /* 0x001fc800078e0202 */
[----:B---3--:R-:W-:Y:S01]  /*0f10*/  FADD R89, R89, -R28 ;  /* 0x8000001c59597221 */ /* 0x008fe20000000000 */
[----:B------:R-:W-:Y:S01]  /*0f20*/  FMUL R75, R56, R75 ;  /* 0x0000004b384b7220 */ /* 0x000fe20000400000 */
[----:B------:R0:W2:Y:S01]  /*0f30*/  LDG.E.CONSTANT R70, desc[UR4][R90.64] ;  /* 0x000000045a467981 */ /* 0x0000a2000c1e9900 */
[----:B------:R-:W-:Y:S02]  /*0f40*/  FADD R71, -R28, R71 ;  /* 0x000000471c477221 */ /* 0x000fe40000000100 */
[----:B------:R-:W-:Y:S01]  /*0f50*/  FFMA R89, R58, R89, R75 ;  /* 0x000000593a597223 */ /* 0x000fe2000000004b */
[----:B------:R-:W-:-:S03]  /*0f60*/  FMUL R75, R21, R42 ;  /* 0x0000002a154b7220 */ /* 0x000fc60000400000 */
[----:B------:R-:W-:Y:S01]  /*0f70*/  FFMA R97, R62, R71, R89 ;  /* 0x000000473e617223 */ /* 0x000fe20000000059 */
[----:B------:R-:W-:Y:S01]  /*0f80*/  FFMA R75, R75, 8, R22 ;  /* 0x410000004b4b7823 */ /* 0x000fe20000000016 */
[----:B------:R-:W-:-:S04]  /*0f90*/  IMAD.WIDE R88, R18, 0x4, R90 ;  /* 0x0000000412587825 */ /* 0x000fc800078e025a */
[----:B------:R-:W-:Y:S01]  /*0fa0*/  FMUL R71, R0, R93 ;  /* 0x0000005d00477220 */ /* 0x000fe20000400000 */
[----:B------:R-:W-:Y:S01]  /*0fb0*/  FFMA R0, R65, 2, R95 ;  /* 0x4000000041007823 */ /* 0x000fe2000000005f */
[----:B------:R-:W-:-:S04]  /*0fc0*/  IMAD.WIDE R22, R17, 0x4, R2 ;  /* 0x0000000411167825 */ /* 0x000fc800078e0202 */
[----:B------:R-:W-:Y:S01]  /*0fd0*/  FFMA R95, R32, R36, R20 ;  /* 0x00000024205f7223 */ /* 0x000fe20000000014 */
[----:B------:R-:W-:Y:S01]  /*0fe0*/  FADD R0, R0, R71 ;  /* 0x0000004700007221 */ /* 0x000fe20000000000 */
[----:B------:R1:W3:Y:S04]  /*0ff0*/  LDG.E.CONSTANT R88, desc[UR4][R88.64] ;  /* 0x0000000458587981 */ /* 0x0002e8000c1e9900 */
[----:B------:R-:W3:Y:S01]  /*1000*/  LDG.E.CONSTANT R35, desc[UR4][R22.64] ;  /* 0x0000000416237981 */ /* 0x000ee2000c1e9900 */
[----:B------:R-:W-:Y:S01]  /*1010*/  FFMA R0, R95, 3, R0 ;  /* 0x404000005f007823 */ /* 0x000fe20000000000 */
[----:B------:R-:W-:Y:S02]  /*1020*/  IMAD.WIDE R94, R18, 0x4, R22 ;  /* 0x00000004125e7825 */ /* 0x000fe400078e0216 */
[----:B------:R-:W4:Y:S02]  /*1030*/  LDG.E.CONSTANT R74, desc[UR4][R22.64+-0x4] ;  /* 0xfffffc04164a7981 */ /* 0x000f24000c1e9900 */
[C---:B------:R-:W-:Y:S01]  /*1040*/  FADD R33, -R28.reuse, R33 ;  /* 0x000000211c217221 */ /* 0x040fe20000000100 */
[----:B------:R-:W-:Y:S01]  /*1050*/  FADD R43, -R28, R43 ;  /* 0x0000002b1c2b7221 */ /* 0x000fe20000000100 */
[----:B------:R1:W2:Y:S02]  /*1060*/  LDG.E.CONSTANT R64, desc[UR4][R94.64] ;  /* 0x000000045e407981 */ /* 0x0002a4000c1e9900 */
[----:B------:R-:W-:-:S02]  /*1070*/  FMUL R33, R0, R33 ;  /* 0x0000002100217220 */ /* 0x000fc40000400000 */
[----:B------:R-:W2:Y:S01]  /*1080*/  LDG.E.CONSTANT R0, desc[UR4][R22.64+-0x8] ;  /* 0xfffff80416007981 */ /* 0x000ea2000c1e9900 */
[----:B0-----:R-:W-:Y:S01]  /*1090*/  FFMA R90, R34, R43, R97 ;  /* 0x0000002b225a7223 */ /* 0x001fe20000000061 */
[----:B------:R-:W-:Y:S02]  /*10a0*/  IMAD.WIDE R42, R18, 0x4, R94 ;  /* 0x00000004122a7825 */ /* 0x000fe400078e025e */
[----:B------:R-:W2:Y:S02]  /*10b0*/  LDG.E.CONSTANT R66, desc[UR4][R22.64+0x4] ;  /* 0x0000040416427981 */ /* 0x000ea4000c1e9900 */
[----:B------:R-:W-:Y:S02]  /*10c0*/  FADD R87, -R87, R52 ;  /* 0x0000003457577221 */ /* 0x000fe40000000100 */
[----:B------:R0:W2:Y:S01]  /*10d0*/  LDG.E.CONSTANT R52, desc[UR4][R42.64] ;  /* 0x000000042a347981 */ /* 0x0000a2000c1e9900 */
[----:B------:R-:W-:Y:S01]  /*10e0*/  FFMA R20, R41, 2, R20 ;  /* 0x4000000029147823 */ /* 0x000fe20000000014 */
[----:B-1----:R-:W-:Y:S01]  /*10f0*/  FFMA R89, R32, R36, R71 ;  /* 0x0000002420597223 */ /* 0x002fe20000000047 */
[----:B------:R-:W-:Y:S01]  /*1100*/  F2F.F64.F32 R94, R33 ;  /* 0x00000021005e7310 */ /* 0x000fe20000201800 */
[----:B------:R-:W-:Y:S01]  /*1110*/  IADD3 R99, PT, PT, R99, -R18, RZ ;  /* 0x8000001263637210 */ /* 0x000fe20007ffe0ff */
[----:B-----5:R-:W-:Y:S01]  /*1120*/  FMUL R13, R13, R14 ;  /* 0x0000000e0d0d7220 */ /* 0x020fe20000400000 */
[----:B------:R-:W-:-:S03]  /*1130*/  FADD R53, -R28, R53 ;  /* 0x000000351c357221 */ /* 0x000fc60000000100 */
[----:B------:R-:W-:Y:S01]  /*1140*/  FADD R20, R20, R13 ;  /* 0x0000000d14147221 */ /* 0x000fe20000000000 */
[----:B------:R-:W-:Y:S01]  /*1150*/  FADD R67, R80, -R67 ;  /* 0x8000004350437221 */ /* 0x000fe20000000000 */
[----:B------:R-:W5:Y:S01]  /*1160*/  LDG.E.CONSTANT R91, desc[UR4][R44.64+-0x8] ;  /* 0xfffff8042c5b7981 */ /* 0x000f62000c1e9900 */
[----:B------:R-:W1:Y:S01]  /*1170*/  F2F.F64.F32 R96, R53 ;  /* 0x0000003500607310 */ /* 0x000e620000201800 */
[----:B------:R-:W-:Y:S01]  /*1180*/  FFMA R20, R89, 3, R20 ;  /* 0x4040000059147823 */ /* 0x000fe20000000014 */
[----:B------:R-:W-:Y:S01]  /*1190*/  FFMA R13, R32, R36, R13 ;  /* 0x00000024200d7223 */ /* 0x000fe2000000000d */
[----:B------:R-:W-:-:S04]  /*11a0*/  FADD R59, -R28, R59 ;  /* 0x0000003b1c3b7221 */ /* 0x000fc80000000100 */
[----:B------:R-:W-:-:S04]  /*11b0*/  FMUL R20, R20, R59 ;  /* 0x0000003b14147220 */ /* 0x000fc80000400000 */
[----:B0-----:R-:W0:Y:S01]  /*11c0*/  F2F.F64.F32 R42, R20 ;  /* 0x00000014002a7310 */ /* 0x001e220000201800 */
[----:B-1----:R-:W-:Y:S01]  /*11d0*/  DFMA R30, R30, R96, R94 ;  /* 0x000000601e1e722b */ /* 0x002fe2000000005e */
[----:B------:R-:W-:-:S06]  /*11e0*/  FFMA R94, R9, 2, R71 ;  /* 0x40000000095e7823 */ /* 0x000fcc0000000047 */
[----:B------:R-:W-:Y:S01]  /*11f0*/  F2F.F64.F32 R94, R94 ;  /* 0x0000005e005e7310 */ /* 0x000fe20000201800 */
[----:B0-----:R-:W-:-:S07]  /*1200*/  DADD R42, R30, R42 ;  /* 0x000000001e2a7229 */ /* 0x001fce000000002a */
[----:B------:R-:W0:Y:S01]  /*1210*/  F2F.F64.F32 R30, R13 ;  /* 0x0000000d001e7310 */ /* 0x000e220000201800 */
[----:B------:R-:W-:Y:S01]  /*1220*/  FADD R68, -R28, R69 ;  /* 0x000000451c447221 */ /* 0x000fe20000000100 */
[----:B------:R-:W-:-:S06]  /*1230*/  IADD3 R53, PT, PT, R99, -R18, RZ ;  /* 0x8000001263357210 */ /* 0x000fcc0007ffe0ff */
[----:B------:R-:W1:Y:S01]  /*1240*/  F2F.F64.F32 R68, R68 ;  /* 0x0000004400447310 */ /* 0x000e620000201800 */
[C---:B------:R-:W-:Y:S02]  /*1250*/  IMAD R33, R18.reuse, 0x3, R99 ;  /* 0x0000000312217824 */ /* 0x040fe400078e0263 */
[----:B------:R-:W-:Y:S01]  /*1260*/  IMAD R71, R18, 0x3, R53 ;  /* 0x0000000312477824 */ /* 0x000fe200078e0235 */
[----:B0-----:R-:W-:Y:S01]  /*1270*/  DFMA R30, R30, -0.75, R94 ;  /* 0xbfe800001e1e782b */ /* 0x001fe2000000005e */
[-CC-:B------:R-:W-:Y:S02]  /*1280*/  IMAD R59, R99, R18.reuse, R7.reuse ;  /* 0x00000012633b7224 */ /* 0x180fe400078e0207 */
[-CC-:B------:R-:W-:Y:S02]  /*1290*/  IMAD R53, R53, R18.reuse, R7.reuse ;  /* 0x0000001235357224 */ /* 0x180fe400078e0207 */
[-CC-:B------:R-:W-:Y:S02]  /*12a0*/  IMAD R33, R33, R18.reuse, R7.reuse ;  /* 0x0000001221217224 */ /* 0x180fe400078e0207 */
[----:B------:R-:W-:Y:S01]  /*12b0*/  IMAD R7, R71, R18, R7 ;  /* 0x0000001247077224 */ /* 0x000fe200078e0207 */
[----:B-1----:R-:W-:Y:S01]  /*12c0*/  DFMA R42, R30, R68, R42 ;  /* 0x000000441e2a722b */ /* 0x002fe2000000002a */
[----:B------:R-:W-:Y:S01]  /*12d0*/  FADD R89, R78, -R80 ;  /* 0x800000504e597221 */ /* 0x000fe20000000000 */
[----:B------:R-:W-:-:S04]  /*12e0*/  IMAD.WIDE R96, R59, 0x4, R24 ;  /* 0x000000043b607825 */ /* 0x000fc800078e0218 */
[----:B------:R-:W-:Y:S01]  /*12f0*/  FADD R78, R84, -R77 ;  /* 0x8000004d544e7221 */ /* 0x000fe20000000000 */
[----:B------:R-:W-:Y:S01]  /*1300*/  FMUL R84, R29, R90 ;  /* 0x0000005a1d547220 */ /* 0x000fe20000400000 */
[----:B------:R-:W-:-:S04]  /*1310*/  IMAD.WIDE R94, R53, 0x4, R24 ;  /* 0x00000004355e7825 */ /* 0x000fc800078e0218 */
[----:B------:R-:W-:-:S04]  /*1320*/  IMAD.WIDE R30, R33, 0x4, R24 ;  /* 0x00000004211e7825 */ /* 0x000fc800078e0218 */
[----:B------:R-:W-:Y:S01]  /*1330*/  FFMA R76, R76, 8, R89 ;  /* 0x410000004c4c7823 */ /* 0x000fe20000000059 */
[----:B------:R-:W5:Y:S01]  /*1340*/  LDG.E.CONSTANT R68, desc[UR4][R94.64] ;  /* 0x000000045e447981 */ /* 0x000f62000c1e9900 */
[----:B------:R-:W-:-:S04]  /*1350*/  IMAD.WIDE R24, R7, 0x4, R24 ;  /* 0x0000000407187825 */ /* 0x000fc800078e0218 */
[----:B------:R-:W-:Y:S01]  /*1360*/  FFMA R89, R85, 8, R78 ;  /* 0x4100000055597823 */ /* 0x000fe2000000004e */
[----:B------:R-:W5:Y:S01]  /*1370*/  LDG.E.CONSTANT R20, desc[UR4][R30.64] ;  /* 0x000000041e147981 */ /* 0x000f62000c1e9900 */
[----:B------:R-:W-:Y:S03]  /*1380*/  F2F.F64.F32 R84, R84 ;  /* 0x0000005400547310 */ /* 0x000fe60000201800 */
[----:B------:R0:W5:Y:S01]  /*1390*/  LDG.E.CONSTANT R13, desc[UR4][R24.64] ;  /* 0x00000004180d7981 */ /* 0x000162000c1e9900 */
[----:B------:R-:W-:-:S03]  /*13a0*/  FADD R78, R79, -R4 ;  /* 0x800000044f4e7221 */ /* 0x000fc60000000000 */
[----:B------:R-:W5:Y:S04]  /*13b0*/  LDG.E.CONSTANT R79, desc[UR4][R46.64+-0x4] ;  /* 0xfffffc042e4f7981 */ /* 0x000f68000c1e9900 */
[----:B------:R-:W5:Y:S01]  /*13c0*/  LDG.E.CONSTANT R95, desc[UR4][R38.64+0x4] ;  /* 0x00000404265f7981 */ /* 0x000f62000c1e9900 */
[----:B0-----:R-:W0:Y:S01]  /*13d0*/  F2F.F64.F32 R24, R32 ;  /* 0x0000002000187310 */ /* 0x001e220000201800 */
[----:B------:R-:W-:Y:S01]  /*13e0*/  FFMA R30, R87, 8, R78 ;  /* 0x41000000571e7823 */ /* 0x000fe2000000004e */
[----:B------:R-:W-:Y:S01]  /*13f0*/  FMUL.M8 R78, R86, R89 ;  /* 0x00000059564e7220 */ /* 0x000fe20000700000 */
[----:B------:R-:W5:Y:S03]  /*1400*/  LDG.E.CONSTANT R87, desc[UR4][R44.64+-0x4] ;  /* 0xfffffc042c577981 */ /* 0x000f66000c1e9900 */
[----:B------:R-:W-:Y:S01]  /*1410*/  FFMA R31, R57, R76, -R78 ;  /* 0x0000004c391f7223 */ /* 0x000fe2000000084e */
[----:B------:R1:W5:Y:S01]  /*1420*/  LDG.E.CONSTANT R80, desc[UR4][R44.64+0x8] ;  /* 0x000008042c507981 */ /* 0x000362000c1e9900 */
[----:B------:R-:W-:-:S03]  /*1430*/  FMUL R30, R93, R30 ;  /* 0x0000001e5d1e7220 */ /* 0x000fc60000400000 */
[----:B------:R-:W5:Y:S01]  /*1440*/  LDG.E.CONSTANT R76, desc[UR4][R38.64+-0x4] ;  /* 0xfffffc04264c7981 */ /* 0x000f62000c1e9900 */
[----:B0-----:R-:W-:Y:S01]  /*1450*/  DFMA R42, R24, R42, R84 ;  /* 0x0000002a182a722b */ /* 0x001fe20000000054 */
[----:B------:R-:W-:Y:S02]  /*1460*/  FADD R4, -R77, R4 ;  /* 0x000000044d047221 */ /* 0x000fe40000000100 */
[----:B------:R-:W1:Y:S01]  /*1470*/  LDG.E.CONSTANT R85, desc[UR4][R26.64+0x4] ;  /* 0x000004041a557981 */ /* 0x000e62000c1e9900 */
[----:B------:R-:W-:-:S03]  /*1480*/  FFMA R31, R30, 8, R31 ;  /* 0x410000001e1f7823 */ /* 0x000fc6000000001f */
[----:B------:R-:W5:Y:S01]  /*1490*/  LDG.E.CONSTANT R77, desc[UR4][R46.64+-0x8] ;  /* 0xfffff8042e4d7981 */ /* 0x000f62000c1e9900 */
[----:B------:R-:W-:-:S03]  /*14a0*/  FFMA R4, R4, 8, R67 ;  /* 0x4100000004047823 */ /* 0x000fc60000000043 */
[----:B------:R-:W1:Y:S04]  /*14b0*/  LDG.E.CONSTANT R78, desc[UR4][R44.64+0x4] ;  /* 0x000004042c4e7981 */ /* 0x000e68000c1e9900 */
[----:B------:R-:W5:Y:S01]  /*14c0*/  LDG.E.CONSTANT R69, desc[UR4][R96.64] ;  /* 0x0000000460457981 */ /* 0x000f62000c1e9900 */
[----:B---3--:R-:W-:-:S04]  /*14d0*/  FADD R88, -R35, R88 ;  /* 0x0000005823587221 */ /* 0x008fc80000000100 */
[----:B------:R-:W-:Y:S01]  /*14e0*/  FMUL R88, R65, R88 ;  /* 0x0000005841587220 */ /* 0x000fe20000400000 */
[C---:B----4-:R-:W-:Y:S01]  /*14f0*/  FADD R65, -R35.reuse, R74 ;  /* 0x0000004a23417221 */ /* 0x050fe20000000100 */
[----:B--2---:R-:W-:Y:S01]  /*1500*/  FADD R70, -R35, R70 ;  /* 0x0000004623467221 */ /* 0x004fe20000000100 */
[----:B------:R-:W2:Y:S02]  /*1510*/  LDG.E.CONSTANT R74, desc[UR4][R46.64+0x8] ;  /* 0x000008042e4a7981 */ /* 0x000ea4000c1e9900 */
[----:B------:R-:W-:Y:S02]  /*1520*/  FMUL R65, R56, R65 ;  /* 0x0000004138417220 */ /* 0x000fe40000400000 */
[----:B------:R-:W3:Y:S01]  /*1530*/  LDG.E.CONSTANT R56, desc[UR4][R26.64+-0x4] ;  /* 0xfffffc041a387981 */ /* 0x000ee2000c1e9900 */
[----:B------:R-:W-:Y:S01]  /*1540*/  FADD R25, R0, -R35 ;  /* 0x8000002300197221 */ /* 0x000fe20000000000 */
[----:B------:R-:W-:Y:S01]  /*1550*/  FFMA R24, R63, R70, R88 ;  /* 0x000000463f187223 */ /* 0x000fe20000000058 */
[C---:B------:R-:W-:Y:S01]  /*1560*/  FADD R64, -R35.reuse, R64 ;  /* 0x0000004023407221 */ /* 0x040fe20000000100 */
[----:B------:R-:W4:Y:S01]  /*1570*/  LDG.E.CONSTANT R70, desc[UR4][R26.64+-0x8] ;  /* 0xfffff8041a467981 */ /* 0x000f22000c1e9900 */
[----:B------:R-:W-:Y:S01]  /*1580*/  FFMA R25, R58, R25, R65 ;  /* 0x000000193a197223 */ /* 0x000fe20000000041 */
[----:B------:R-:W-:-:S02]  /*1590*/  FADD R66, -R35, R66 ;  /* 0x0000004223427221 */ /* 0x000fc40000000100 */
[----:B------:R0:W2:Y:S01]  /*15a0*/  LDG.E.CONSTANT R58, desc[UR4][R46.64+0x4] ;  /* 0x000004042e3a7981 */ /* 0x0000a2000c1e9900 */
[----:B------:R-:W-:Y:S01]  /*15b0*/  FFMA R24, R41, R64, R24 ;  /* 0x0000004029187223 */ /* 0x000fe20000000018 */
[----:B------:R-:W-:Y:S02]  /*15c0*/  FFMA R25, R62, R66, R25 ;  /* 0x000000423e197223 */ /* 0x000fe40000000019 */
[----:B------:R-:W2:Y:S01]  /*15d0*/  LDG.E.CONSTANT R0, desc[UR4][R38.64+-0x8] ;  /* 0xfffff80426007981 */ /* 0x000ea2000c1e9900 */
[----:B------:R-:W-:Y:S01]  /*15e0*/  FADD R30, -R35, R52 ;  /* 0x00000034231e7221 */ /* 0x000fe20000000100 */
[----:B------:R-:W-:-:S04]  /*15f0*/  IMAD.WIDE R64, R59, 0x4, R2 ;  /* 0x000000043b407825 */ /* 0x000fc800078e0202 */
[----:B------:R-:W-:Y:S01]  /*1600*/  FFMA R4, -R8, R4, R75 ;  /* 0x0000000408047223 */ /* 0x000fe2000000014b */
[----:B------:R2:W2:Y:S01]  /*1610*/  LDG.E.CONSTANT R27, desc[UR4][R26.64+0x8] ;  /* 0x000008041a1b7981 */ /* 0x0004a2000c1e9900 */
[----:B------:R-:W-:-:S04]  /*1620*/  IMAD.WIDE R62, R7, 0x4, R2 ;  /* 0x00000004073e7825 */ /* 0x000fc800078e0202 */
[----:B------:R-:W-:Y:S01]  /*1630*/  FFMA R30, R9, R30, R24 ;  /* 0x0000001e091e7223 */ /* 0x000fe20000000018 */
[----:B------:R-:W2:Y:S01]  /*1640*/  LDG.E.CONSTANT R46, desc[UR4][R64.64+-0x4] ;  /* 0xfffffc04402e7981 */ /* 0x000ea2000c1e9900 */
[----:B------:R-:W-:-:S03]  /*1650*/  IMAD.WIDE R88, R53, 0x4, R2 ;  /* 0x0000000435587825 */ /* 0x000fc600078e0202 */
[----:B------:R-:W2:Y:S01]  /*1660*/  LDG.E.CONSTANT R9, desc[UR4][R62.64+-0x4] ;  /* 0xfffffc043e097981 */ /* 0x000ea2000c1e9900 */
[----:B------:R-:W-:-:S03]  /*1670*/  IMAD.WIDE R66, R33, 0x4, R2 ;  /* 0x0000000421427825 */ /* 0x000fc600078e0202 */
[----:B------:R-:W2:Y:S04]  /*1680*/  LDG.E.CONSTANT R41, desc[UR4][R88.64+-0x4] ;  /* 0xfffffc0458297981 */ /* 0x000ea8000c1e9900 */
[----:B------:R-:W2:Y:S01]  /*1690*/  LDG.E.CONSTANT R52, desc[UR4][R66.64+-0x4] ;  /* 0xfffffc0442347981 */ /* 0x000ea2000c1e9900 */
[----:B------:R-:W-:-:S03]  /*16a0*/  FFMA R24, -R14, R73, R31 ;  /* 0x000000490e187223 */ /* 0x000fc6000000011f */
[----:B------:R-:W2:Y:S01]  /*16b0*/  LDG.E.CONSTANT R75, desc[UR4][R64.64+0x4] ;  /* 0x00000404404b7981 */ /* 0x000ea2000c1e9900 */
[----:B-----5:R-:W-:Y:S01]  /*16c0*/  FADD R31, R79, -R76 ;  /* 0x8000004c4f1f7221 */ /* 0x020fe20000000000 */
[----:B------:R-:W-:Y:S02]  /*16d0*/  FADD R73, -R76, R95 ;  /* 0x0000005f4c497221 */ /* 0x000fe40000000100 */
[----:B------:R-:W5:Y:S01]  /*16e0*/  LDG.E.CONSTANT R76, desc[UR4][R66.64+-0x8] ;  /* 0xfffff804424c7981 */ /* 0x000f62000c1e9900 */
[----:B-1----:R-:W-:Y:S01]  /*16f0*/  FADD R45, -R78, R85 ;  /* 0x000000554e2d7221 */ /* 0x002fe20000000100 */
[----:B---3--:R-:W-:-:S04]  /*1700*/  FADD R84, -R87, R56 ;  /* 0x0000003857547221 */ /* 0x008fc80000000100 */
[----:B0-----:R-:W-:Y:S01]  /*1710*/  FFMA R47, R84, 8, R31 ;  /* 0x41000000542f7823 */ /* 0x001fe2000000001f */
[----:B----4-:R-:W-:Y:S01]  /*1720*/  FADD R84, -R91, R70 ;  /* 0x000000465b547221 */ /* 0x010fe20000000100 */
[----:B--2---:R-:W-:Y:S01]  /*1730*/  FADD R79, -R79, R58 ;  /* 0x0000003a4f4f7221 */ /* 0x004fe20000000100 */
[----:B------:R-:W-:Y:S01]  /*1740*/  FADD R58, R58, -R95 ;  /* 0x8000005f3a3a7221 */ /* 0x000fe20000000000 */
[----:B------:R-:W-:Y:S01]  /*1750*/  FADD R31, R77, -R0 ;  /* 0x800000004d1f7221 */ /* 0x000fe20000000000 */
[----:B------:R-:W-:Y:S02]  /*1760*/  FMUL.M8 R90, R50, R47 ;  /* 0x0000002f325a7220 */ /* 0x000fe40000700000 */
[----:B------:R-:W-:Y:S01]  /*1770*/  FFMA R58, R45, 8, R58 ;  /* 0x410000002d3a7823 */ /* 0x000fe2000000003a */
[----:B------:R-:W-:Y:S01]  /*1780*/  FFMA R84, R84, 8, R31 ;  /* 0x4100000054547823 */ /* 0x000fe2000000001f */
[----:B------:R-:W-:Y:S01]  /*1790*/  FADD R87, -R87, R78 ;  /* 0x0000004e57577221 */ /* 0x000fe20000000100 */
[----:B------:R0:W2:Y:S01]  /*17a0*/  LDG.E.CONSTANT R31, desc[UR4][R38.64+0x8] ;  /* 0x00000804261f7981 */ /* 0x0000a2000c1e9900 */
[----:B------:R-:W-:Y:S01]  /*17b0*/  FADD R26, -R56, R85 ;  /* 0x00000055381a7221 */ /* 0x000fe20000000100 */
[----:B------:R-:W-:Y:S01]  /*17c0*/  FFMA R47, R51, R84, -R90 ;  /* 0x00000054332f7223 */ /* 0x000fe2000000085a */
[----:B------:R-:W-:Y:S01]  /*17d0*/  FMUL R58, R37, R58 ;  /* 0x0000003a253a7220 */ /* 0x000fe20000400000 */
[----:B------:R-:W-:Y:S01]  /*17e0*/  FADD R44, R77, -R74 ;  /* 0x8000004a4d2c7221 */ /* 0x000fe20000000000 */
[----:B------:R-:W3:Y:S01]  /*17f0*/  LDG.E.CONSTANT R78, desc[UR4][R88.64+0x4] ;  /* 0x00000404584e7981 */ /* 0x000ee2000c1e9900 */
[----:B------:R-:W-:-:S03]  /*1800*/  FADD R45, -R46, R9 ;  /* 0x000000092e2d7221 */ /* 0x000fc60000000100 */
[----:B------:R-:W3:Y:S01]  /*1810*/  LDG.E.CONSTANT R85, desc[UR4][R66.64+0x4] ;  /* 0x0000040442557981 */ /* 0x000ee2000c1e9900 */
[----:B0-----:R-:W-:-:S03]  /*1820*/  FFMA R39, R58, 8, R47 ;  /* 0x410000003a277823 */ /* 0x001fc6000000002f */
[----:B------:R-:W4:Y:S01]  /*1830*/  LDG.E.CONSTANT R56, desc[UR4][R62.64+0x4] ;  /* 0x000004043e387981 */ /* 0x000f22000c1e9900 */
[----:B------:R-:W-:Y:S01]  /*1840*/  FADD R38, R41, -R52 ;  /* 0x8000003429267221 */ /* 0x000fe20000000000 */
[----:B------:R-:W-:Y:S02]  /*1850*/  FFMA R77, R79, 8, R44 ;  /* 0x410000004f4d7823 */ /* 0x000fe4000000002c */
[----:B------:R-:W5:Y:S01]  /*1860*/  LDG.E.CONSTANT R58, desc[UR4][R64.64+-0x8] ;  /* 0xfffff804403a7981 */ /* 0x000f62000c1e9900 */
[----:B------:R-:W-:-:S03]  /*1870*/  FFMA R47, R45, 8, R38 ;  /* 0x410000002d2f7823 */ /* 0x000fc60000000026 */
[----:B------:R-:W5:Y:S04]  /*1880*/  LDG.E.CONSTANT R79, desc[UR4][R88.64+-0x8] ;  /* 0xfffff804584f7981 */ /* 0x000f68000c1e9900 */
[----:B------:R-:W5:Y:S01]  /*1890*/  LDG.E.CONSTANT R45, desc[UR4][R62.64+-0x8] ;  /* 0xfffff8043e2d7981 */ /* 0x000f62000c1e9900 */
[----:B------:R-:W-:Y:S01]  /*18a0*/  FADD R44, R91, -R80 ;  /* 0x800000505b2c7221 */ /* 0x000fe20000000000 */
[--C-:B------:R-:W-:Y:S01]  /*18b0*/  FADD R91, -R80, R27.reuse ;  /* 0x0000001b505b7221 */ /* 0x100fe20000000100 */
[----:B------:R-:W-:Y:S01]  /*18c0*/  FMUL.M8 R50, R50, R47 ;  /* 0x0000002f32327220 */ /* 0x000fe20000700000 */
[----:B------:R-:W-:Y:S01]  /*18d0*/  FADD R27, R70, -R27 ;  /* 0x8000001b461b7221 */ /* 0x000fe20000000000 */
[----:B--2---:R-:W-:-:S04]  /*18e0*/  FADD R74, R74, -R31 ;  /* 0x8000001f4a4a7221 */ /* 0x004fc80000000000 */
[----:B------:R-:W-:Y:S01]  /*18f0*/  FFMA R70, R91, 8, R74 ;  /* 0x410000005b467823 */ /* 0x000fe2000000004a */
[----:B---3--:R-:W-:Y:S01]  /*1900*/  FADD R38, R78, -R85 ;  /* 0x800000554e267221 */ /* 0x008fe20000000000 */
[----:B----4-:R-:W-:-:S04]  /*1910*/  FADD R47, -R75, R56 ;  /* 0x000000384b2f7221 */ /* 0x010fc80000000100 */
[----:B------:R-:W-:Y:S01]  /*1920*/  FFMA R74, R47, 8, R38 ;  /* 0x410000002f4a7823 */ /* 0x000fe20000000026 */
[----:B-----5:R-:W-:Y:S01]  /*1930*/  FADD R38, R79, -R76 ;  /* 0x8000004c4f267221 */ /* 0x020fe20000000000 */
[----:B------:R-:W-:-:S04]  /*1940*/  FADD R47, -R58, R45 ;  /* 0x0000002d3a2f7221 */ /* 0x000fc80000000100 */
[----:B------:R-:W-:Y:S01]  /*1950*/  FFMA R38, R47, 8, R38 ;  /* 0x410000002f267823 */ /* 0x000fe20000000026 */
[----:B------:R-:W-:Y:S01]  /*1960*/  FMUL R37, R37, R74 ;  /* 0x0000004a25257220 */ /* 0x000fe20000400000 */
[----:B------:R-:W2:Y:S02]  /*1970*/  LDG.E.CONSTANT R47, desc[UR4][R64.64+0x8] ;  /* 0x00000804402f7981 */ /* 0x000ea4000c1e9900 */
[----:B------:R-:W-:Y:S02]  /*1980*/  FFMA R38, R51, R38, -R50 ;  /* 0x0000002633267223 */ /* 0x000fe40000000832 */
[----:B------:R-:W3:Y:S04]  /*1990*/  LDG.E.CONSTANT R74, desc[UR4][R88.64+0x8] ;  /* 0x00000804584a7981 */ /* 0x000ee8000c1e9900 */
[----:B------:R-:W3:Y:S04]  /*19a0*/  LDG.E.CONSTANT R51, desc[UR4][R66.64+0x8] ;  /* 0x0000080442337981 */ /* 0x000ee8000c1e9900 */
[----:B------:R-:W2:Y:S01]  /*19b0*/  LDG.E.CONSTANT R50, desc[UR4][R62.64+0x8] ;  /* 0x000008043e327981 */ /* 0x000ea2000c1e9900 */
[----:B------:R-:W-:Y:S01]  /*19c0*/  FFMA R70, -R72, R70, R39 ;  /* 0x0000004648467223 */ /* 0x000fe20000000127 */
[----:B------:R-:W-:Y:S01]  /*19d0*/  FFMA R37, R37, 8, R38 ;  /* 0x4100000025257823 */ /* 0x000fe20000000026 */
[----:B------:R-:W-:Y:S01]  /*19e0*/  FFMA R80, R26, 8, R27 ;  /* 0x410000001a507823 */ /* 0x000fe2000000001b */
[----:B------:R-:W-:-:S02]  /*19f0*/  IADD3 R27, PT, PT, R15, -0x2, RZ ;  /* 0xfffffffe0f1b7810 */ /* 0x000fc40007ffe0ff */
[----:B------:R-:W-:Y:S01]  /*1a00*/  IADD3 R91, PT, PT, R15, -0x1, RZ ;  /* 0xffffffff0f5b7810 */ /* 0x000fe20007ffe0ff */
[----:B------:R-:W-:Y:S01]  /*1a10*/  FFMA R87, R87, 8, R44 ;  /* 0x4100000057577823 */ /* 0x000fe2000000002c */
[----:B---3--:R-:W-:Y:S01]  /*1a20*/  FADD R38, R74, -R51 ;  /* 0x800000334a267221 */ /* 0x008fe20000000000 */
[----:B--2---:R-:W-:-:S04]  /*1a30*/  FADD R39, -R47, R50 ;  /* 0x000000322f277221 */ /* 0x004fc80000000100 */
[----:B------:R-:W-:-:S04]  /*1a40*/  FFMA R38, R39, 8, R38 ;  /* 0x4100000027267823 */ /* 0x000fc80000000026 */
[----:B------:R-:W-:Y:S02]  /*1a50*/  FFMA R72, -R72, R38, R37 ;  /* 0x0000002648487223 */ /* 0x000fe40000000125 */
[----:B------:R-:W0:Y:S02]  /*1a60*/  LDC.64 R38, c[0x0][0x3d0] ;  /* 0x0000f400ff267b82 */ /* 0x000e240000000a00 */
[----:B0-----:R-:W-:-:S04]  /*1a70*/  IMAD.WIDE.U32 R26, R27, 0x4, R38 ;  /* 0x000000041b1a7825 */ /* 0x001fc800078e0026 */
[----:B------:R-:W-:-:S04]  /*1a80*/  IMAD.WIDE.U32 R90, R91, 0x4, R38 ;  /* 0x000000045b5a7825 */ /* 0x000fc800078e0026 */
[----:B------:R-:W-:Y:S01]  /*1a90*/  IMAD.WIDE.U32 R38, R15, 0x4, R38 ;  /* 0x000000040f267825 */ /* 0x000fe200078e0026 */
[----:B------:R0:W2:Y:S04]  /*1aa0*/  LDG.E.CONSTANT R44, desc[UR4][R90.64] ;  /* 0x000000045a2c7981 */ /* 0x0000a8000c1e9900 */
[----:B------:R-:W3:Y:S04]  /*1ab0*/  LDG.E.CONSTANT R15, desc[UR4][R26.64] ;  /* 0x000000041a0f7981 */ /* 0x000ee8000c1e9900 */
[----:B------:R-:W0:Y:S01]  /*1ac0*/  LDG.E.CONSTANT R37, desc[UR4][R38.64] ;  /* 0x0000000426257981 */ /* 0x000e22000c1e9900 */
[----:B------:R-:W-:Y:S01]  /*1ad0*/  FADD R0, R0, -R31 ;  /* 0x8000001f00007221 */ /* 0x000fe20000000000 */
[----:B------:R-:W-:-:S04]  /*1ae0*/  FMUL.M8 R87, R16, R87 ;  /* 0x0000005710577220 */ /* 0x000fc80000700000 */
[----:B------:R-:W-:Y:S01]  /*1af0*/  FFMA R87, R12, R77, -R87 ;  /* 0x0000004d0c577223 */ /* 0x000fe20000000857 */
[----:B------:R-:W-:Y:S02]  /*1b00*/  FFMA R73, R73, 8, R0 ;  /* 0x4100000049497823 */ /* 0x000fe40000000000 */
[----:B------:R-:W4:Y:S01]  /*1b10*/  LDG.E.CONSTANT R0, desc[UR4][R38.64+0x4] ;  /* 0x0000040426007981 */ /* 0x000f22000c1e9900 */
[----:B------:R-:W-:Y:S01]  /*1b20*/  FMUL R80, R11, R80 ;  /* 0x000000500b507220 */ /* 0x000fe20000400000 */
[----:B------:R-:W-:Y:S01]  /*1b30*/  FADD R78, -R41, R78 ;  /* 0x0000004e294e7221 */ /* 0x000fe20000000100 */
[----:B------:R-:W-:Y:S01]  /*1b40*/  FADD R41, -R52, R85 ;  /* 0x0000005534297221 */ /* 0x000fe20000000100 */
[----:B------:R-:W-:-:S04]  /*1b50*/  IMAD.WIDE R84, R53, 0x4, R82 ;  /* 0x0000000435547825 */ /* 0x000fc800078e0252 */
[----:B------:R-:W-:-:S04]  /*1b60*/  FFMA R87, R80, 8, R87 ;  /* 0x4100000050577823 */ /* 0x000fc80000000057 */
[----:B------:R-:W-:Y:S02]  /*1b70*/  FFMA R73, -R10, R73, R87 ;  /* 0x000000490a497223 */ /* 0x000fe40000000157 */
[----:B------:R-:W5:Y:S01]  /*1b80*/  LDG.E.CONSTANT R87, desc[UR4][R84.64] ;  /* 0x0000000454577981 */ /* 0x000f62000c1e9900 */
[----:B------:R-:W-:Y:S01]  /*1b90*/  FADD R46, -R46, R75 ;  /* 0x0000004b2e2e7221 */ /* 0x000fe20000000100 */
[----:B---3--:R-:W-:-:S04]  /*1ba0*/  FMUL R31, R68, R15 ;  /* 0x0000000f441f7220 */ /* 0x008fc80000400000 */
[----:B0-----:R-:W-:Y:S02]  /*1bb0*/  FFMA R90, R6, R37, R31 ;  /* 0x00000025065a7223 */ /* 0x001fe4000000001f */
[----:B------:R0:W3:Y:S01]  /*1bc0*/  LDG.E.CONSTANT R31, desc[UR4][R38.64+0x8] ;  /* 0x00000804261f7981 */ /* 0x0000e2000c1e9900 */
[----:B--2---:R-:W-:-:S03]  /*1bd0*/  FMUL R77, R69, R44 ;  /* 0x0000002c454d7220 */ /* 0x004fc60000400000 */
[----:B------:R-:W-:Y:S08]  /*1be0*/  F2F.F64.F32 R90, R90 ;  /* 0x0000005a005a7310 */ /* 0x000ff00000201800 */
[----:B------:R-:W1:Y:S02]  /*1bf0*/  F2F.F64.F32 R26, R77 ;  /* 0x0000004d001a7310 */ /* 0x000e640000201800 */
[----:B-1----:R-:W-:Y:S01]  /*1c00*/  DFMA R26, R90, -0.75, R26 ;  /* 0xbfe800005a1a782b */ /* 0x002fe2000000001a */
[----:B------:R-:W-:Y:S01]  /*1c10*/  FADD R91, R79, -R74 ;  /* 0x8000004a4f5b7221 */ /* 0x000fe20000000000 */
[----:B------:R-:W-:-:S05]  /*1c20*/  IMAD.WIDE R74, R59, 0x4, R82 ;  /* 0x000000043b4a7825 */ /* 0x000fca00078e0252 */
[----:B------:R-:W2:Y:S01]  /*1c30*/  LDG.E.CONSTANT R79, desc[UR4][R74.64] ;  /* 0x000000044a4f7981 */ /* 0x000ea2000c1e9900 */
[----:B------:R-:W-:Y:S01]  /*1c40*/  FADD R47, R58, -R47 ;  /* 0x8000002f3a2f7221 */ /* 0x000fe20000000000 */
[----:B------:R-:W-:-:S03]  /*1c50*/  FADD R56, -R9, R56 ;  /* 0x0000003809387221 */ /* 0x000fc60000000100 */
[----:B------:R-:W-:Y:S01]  /*1c60*/  FFMA R46, R46, 8, R47 ;  /* 0x410000002e2e7823 */ /* 0x000fe2000000002f */
[----:B------:R-:W-:Y:S01]  /*1c70*/  FADD R76, R76, -R51 ;  /* 0x800000334c4c7221 */ /* 0x000fe20000000000 */
[----:B0-----:R-:W-:Y:S02]  /*1c80*/  FFMA R39, R78, 8, R91 ;  /* 0x410000004e277823 */ /* 0x001fe4000000005b */
[----:B------:R-:W-:Y:S01]  /*1c90*/  FMUL.M8 R51, R69, R46 ;  /* 0x0000002e45337220 */ /* 0x000fe20000700000 */
[----:B------:R-:W-:-:S03]  /*1ca0*/  FADD R95, R45, -R50 ;  /* 0x800000322d5f7221 */ /* 0x000fc60000000000 */
[----:B------:R-:W-:Y:S01]  /*1cb0*/  FFMA R45, R68, R39, -R51 ;  /* 0x00000027442d7223 */ /* 0x000fe20000000833 */
[----:B----4-:R-:W-:Y:S01]  /*1cc0*/  FMUL R39, R13, R0 ;  /* 0x000000000d277220 */ /* 0x010fe20000400000 */
[----:B------:R-:W-:Y:S01]  /*1cd0*/  F2F.F32.F64 R47, R26 ;  /* 0x0000001a002f7310 */ /* 0x000fe20000301000 */
[----:B------:R-:W-:-:S04]  /*1ce0*/  IMAD.WIDE R96, R59, 0x4, R60 ;  /* 0x000000043b607825 */ /* 0x000fc800078e023c */
[----:B------:R-:W-:Y:S01]  /*1cf0*/  FFMA R78, R56, 8, R95 ;  /* 0x41000000384e7823 */ /* 0x000fe2000000005f */
[----:B------:R-:W-:Y:S02]  /*1d00*/  IMAD.WIDE R58, R59, 0x4, R54 ;  /* 0x000000043b3a7825 */ /* 0x000fe400078e0236 */
[----:B------:R-:W-:Y:S02]  /*1d10*/  F2F.F64.F32 R26, R39 ;  /* 0x00000027001a7310 */ /* 0x000fe40000201800 */
[C---:B------:R-:W-:Y:S01]  /*1d20*/  IMAD.WIDE R94, R53.reuse, 0x4, R60 ;  /* 0x00000004355e7825 */ /* 0x040fe200078e023c */
[----:B------:R-:W4:Y:S03]  /*1d30*/  LDG.E.CONSTANT R101, desc[UR4][R58.64] ;  /* 0x000000043a657981 */ /* 0x000f26000c1e9900 */
[----:B------:R-:W-:-:S04]  /*1d40*/  IMAD.WIDE R52, R53, 0x4, R54 ;  /* 0x0000000435347825 */ /* 0x000fc800078e0236 */
[----:B------:R-:W-:Y:S01]  /*1d50*/  FFMA R51, R6, R37, R77 ;  /* 0x0000002506337223 */ /* 0x000fe2000000004d */
[----:B-----5:R-:W-:Y:S02]  /*1d60*/  FADD R80, -R40, R87 ;  /* 0x0000005728507221 */ /* 0x020fe40000000100 */
[----:B------:R-:W5:Y:S01]  /*1d70*/  LDG.E.CONSTANT R87, desc[UR4][R52.64] ;  /* 0x0000000434577981 */ /* 0x000f62000c1e9900 */
[----:B------:R-:W-:-:S04]  /*1d80*/  FFMA R56, R68, R15, R39 ;  /* 0x0000000f44387223 */ /* 0x000fc80000000027 */
[----:B------:R-:W-:Y:S01]  /*1d90*/  FFMA R56, R51, 3, R56 ;  /* 0x4040000033387823 */ /* 0x000fe20000000038 */
[----:B------:R-:W-:-:S04]  /*1da0*/  IMAD.WIDE R50, R7, 0x4, R82 ;  /* 0x0000000407327825 */ /* 0x000fc800078e0252 */
[----:B------:R-:W-:-:S04]  /*1db0*/  IMAD.WIDE R82, R33, 0x4, R82 ;  /* 0x0000000421527825 */ /* 0x000fc800078e0252 */
[----:B---3--:R-:W-:-:S04]  /*1dc0*/  FMUL R9, R20, R31 ;  /* 0x0000001f14097220 */ /* 0x008fc80000400000 */
[----:B------:R-:W-:-:S06]  /*1dd0*/  FFMA R90, R6, R37, R9 ;  /* 0x00000025065a7223 */ /* 0x000fcc0000000009 */
[----:B------:R-:W0:Y:S01]  /*1de0*/  F2F.F64.F32 R90, R90 ;  /* 0x0000005a005a7310 */ /* 0x000e220000201800 */
[----:B------:R-:W-:Y:S01]  /*1df0*/  FFMA R6, R6, R37, R39 ;  /* 0x0000002506067223 */ /* 0x000fe20000000027 */
[----:B------:R-:W-:Y:S02]  /*1e00*/  FADD R9, R77, R9 ;  /* 0x000000094d097221 */ /* 0x000fe40000000000 */
[----:B------:R-:W3:Y:S01]  /*1e10*/  LDG.E.CONSTANT R77, desc[UR4][R82.64] ;  /* 0x00000004524d7981 */ /* 0x000ee2000c1e9900 */
[----:B0-----:R-:W-:Y:S01]  /*1e20*/  DFMA R90, R90, -0.75, R26 ;  /* 0xbfe800005a5a782b */ /* 0x001fe2000000001a */
[----:B------:R-:W-:Y:S02]  /*1e30*/  FFMA R27, R6, 3, R9 ;  /* 0x40400000061b7823 */ /* 0x000fe40000000009 */
[----:B------:R-:W3:Y:S04]  /*1e40*/  LDG.E.CONSTANT R9, desc[UR4][R96.64] ;  /* 0x0000000460097981 */ /* 0x000ee8000c1e9900 */
[----:B------:R-:W3:Y:S01]  /*1e50*/  LDG.E.CONSTANT R6, desc[UR4][R94.64] ;  /* 0x000000045e067981 */ /* 0x000ee2000c1e9900 */
[----:B--2---:R-:W-:-:S04]  /*1e60*/  FADD R79, -R40, R79 ;  /* 0x0000004f284f7221 */ /* 0x004fc80000000100 */
[----:B------:R-:W-:Y:S02]  /*1e70*/  FMUL R38, R56, R79 ;  /* 0x0000004f38267220 */ /* 0x000fe40000400000 */
[----:B------:R-:W2:Y:S02]  /*1e80*/  LDG.E.CONSTANT R79, desc[UR4][R50.64] ;  /* 0x00000004324f7981 */ /* 0x000ea4000c1e9900 */
[----:B------:R-:W-:Y:S01]  /*1e90*/  FFMA R80, R47, R80, R38 ;  /* 0x000000502f507223 */ /* 0x000fe20000000026 */
[----:B------:R-:W0:Y:S01]  /*1ea0*/  F2F.F32.F64 R39, R90 ;  /* 0x0000005a00277310 */ /* 0x000e220000301000 */
[----:B----4-:R-:W-:-:S04]  /*1eb0*/  FADD R101, -R28, R101 ;  /* 0x000000651c657221 */ /* 0x010fc80000000100 */
[----:B------:R-:W-:Y:S01]  /*1ec0*/  FMUL R38, R56, R101 ;  /* 0x0000006538267220 */ /* 0x000fe20000400000 */
[----:B-----5:R-:W-:-:S04]  /*1ed0*/  FADD R26, -R28, R87 ;  /* 0x000000571c1a7221 */ /* 0x020fc80000000100 */
[----:B------:R-:W-:Y:S01]  /*1ee0*/  FFMA R26, R47, R26, R38 ;  /* 0x0000001a2f1a7223 */ /* 0x000fe20000000026 */
[----:B------:R-:W-:Y:S01]  /*1ef0*/  FMUL R78, R13, R78 ;  /* 0x0000004e0d4e7220 */ /* 0x000fe20000400000 */
[----:B---3--:R-:W-:Y:S01]  /*1f00*/  FMUL R38, R44, R9 ;  /* 0x000000092c267220 */ /* 0x008fe20000400000 */
[----:B------:R-:W-:-:S03]  /*1f10*/  FMUL R15, R15, R6 ;  /* 0x000000060f0f7220 */ /* 0x000fc60000400000 */
[----:B------:R-:W-:Y:S01]  /*1f20*/  FFMA R92, R47, 2, R38 ;  /* 0x400000002f5c7823 */ /* 0x000fe20000000026 */
[----:B------:R-:W-:-:S03]  /*1f30*/  FFMA R94, R37, R36, R15 ;  /* 0x00000024255e7223 */ /* 0x000fc6000000000f */
[----:B------:R-:W-:Y:S01]  /*1f40*/  F2F.F64.F32 R46, R92 ;  /* 0x0000005c002e7310 */ /* 0x000fe20000201800 */
[----:B--2---:R-:W-:-:S07]  /*1f50*/  FADD R79, -R40, R79 ;  /* 0x0000004f284f7221 */ /* 0x004fce0000000100 */
[----:B------:R-:W1:Y:S01]  /*1f60*/  F2F.F64.F32 R90, R94 ;  /* 0x0000005e005a7310 */ /* 0x000e620000201800 */
[----:B------:R-:W-:Y:S01]  /*1f70*/  FFMA R80, R27, R79, R80 ;  /* 0x0000004f1b507223 */ /* 0x000fe20000000050 */
[----:B------:R-:W-:Y:S01]  /*1f80*/  FADD R40, -R40, R77 ;  /* 0x0000004d28287221 */ /* 0x000fe20000000100 */
[----:B------:R-:W-:Y:S01]  /*1f90*/  FFMA R79, R78, 8, R45 ;  /* 0x410000004e4f7823 */ /* 0x000fe2000000002d */
[----:B------:R-:W-:-:S04]  /*1fa0*/  IMAD.WIDE R44, R7, 0x4, R54 ;  /* 0x00000004072c7825 */ /* 0x000fc800078e0236 */
[----:B------:R-:W-:Y:S01]  /*1fb0*/  FFMA R77, R41, 8, R76 ;  /* 0x41000000294d7823 */ /* 0x000fe2000000004c */
[----:B0-----:R-:W-:Y:S01]  /*1fc0*/  FFMA R80, R39, R40, R80 ;  /* 0x0000002827507223 */ /* 0x001fe20000000050 */
[----:B------:R-:W-:Y:S01]  /*1fd0*/  IMAD.WIDE R40, R33, 0x4, R54 ;  /* 0x0000000421287825 */ /* 0x000fe200078e0236 */
[----:B------:R-:W2:Y:S01]  /*1fe0*/  LDG.E.CONSTANT R87, desc[UR4][R44.64] ;  /* 0x000000042c577981 */ /* 0x000ea2000c1e9900 */
[----:B-1----:R-:W-:-:S03]  /*1ff0*/  DFMA R46, R90, -0.75, R46 ;  /* 0xbfe800005a2e782b */ /* 0x002fc6000000002e */
[----:B------:R-:W3:Y:S01]  /*2000*/  LDG.E.CONSTANT R91, desc[UR4][R40.64] ;  /* 0x00000004285b7981 */ /* 0x000ee2000c1e9900 */
[----:B------:R-:W-:-:S04]  /*2010*/  FMUL R80, R37, R80 ;  /* 0x0000005025507220 */ /* 0x000fc80000400000 */
[----:B------:R-:W0:Y:S01]  /*2020*/  F2F.F64.F32 R94, R80 ;  /* 0x00000050005e7310 */ /* 0x000e220000201800 */
[----:B------:R-:W-:Y:S01]  /*2030*/  UMOV UR6, 0x55555555 ;  /* 0x5555555500067882 */ /* 0x000fe20000000000 */
[----:B------:R-:W-:Y:S01]  /*2040*/  UMOV UR7, 0x3fc55555 ;  /* 0x3fc5555500077882 */ /* 0x000fe20000000000 */
[----:B0-----:R-:W-:-:S08]  /*2050*/  DADD R48, R48, R94 ;  /* 0x0000000030307229 */ /* 0x001fd0000000005e */
[----:B------:R-:W-:Y:S01]  /*2060*/  DMUL R96, R48, UR6 ;  /* 0x0000000630607c28 */ /* 0x000fe20008000000 */
[----:B------:R-:W-:-:S04]  /*2070*/  FMUL R78, R29, R32 ;  /* 0x000000201d4e7220 */ /* 0x000fc80000400000 */
[----:B------:R-:W0:Y:S01]  /*2080*/  F2F.F64.F32 R48, R78 ;  /* 0x0000004e00307310 */ /* 0x000e220000201800 */
[----:B------:R-:W-:Y:S01]  /*2090*/  UMOV UR8, 0x1c71c71c ;  /* 0x1c71c71c00087882 */ /* 0x000fe20000000000 */
[----:B------:R-:W-:Y:S02]  /*20a0*/  UMOV UR9, 0x3f7c71c7 ;  /* 0x3f7c71c700097882 */ /* 0x000fe40000000000 */
[----:B0-----:R-:W-:Y:S01]  /*20b0*/  DMUL R48, R48, UR8 ;  /* 0x0000000830307c28 */ /* 0x001fe20008000000 */
[----:B------:R-:W-:Y:S01]  /*20c0*/  FFMA R77, -R20, R77, R79 ;  /* 0x0000004d144d7223 */ /* 0x000fe2000000014f */
[-C--:B------:R-:W-:Y:S01]  /*20d0*/  IADD3 R103, PT, PT, R99, -R18.reuse, RZ ;  /* 0x8000001263677210 */ /* 0x080fe20007ffe0ff */
[----:B------:R-:W-:Y:S02]  /*20e0*/  IMAD.WIDE R106, R33, 0x4, R60 ;  /* 0x00000004216a7825 */ /* 0x000fe400078e023c */
[----:B------:R-:W4:Y:S02]  /*20f0*/  LDG.E.CONSTANT R33, desc[UR4][R66.64] ;  /* 0x0000000442217981 */ /* 0x000f24000c1e9900 */
[----:B------:R-:W-:-:S02]  /*2100*/  IMAD R103, R103, R18, R81 ;  /* 0x0000001267677224 */ /* 0x000fc400078e0251 */
[----:B------:R-:W-:-:S04]  /*2110*/  IMAD.WIDE R108, R7, 0x4, R60 ;  /* 0x00000004076c7825 */ /* 0x000fc800078e023c */
[----:B------:R-:W-:Y:S01]  /*2120*/  IMAD.WIDE R78, R103, 0x4, R2 ;  /* 0x00000004674e7825 */ /* 0x000fe200078e0202 */
[----:B------:R0:W5:Y:S03]  /*2130*/  LDG.E.CONSTANT R7, desc[UR4][R108.64] ;  /* 0x000000046c077981 */ /* 0x000166000c1e9900 */
[----:B------:R-:W-:Y:S02]  /*2140*/  IMAD.WIDE R104, R18, 0x4, R78 ;  /* 0x0000000412687825 */ /* 0x000fe400078e024e */
[----:B------:R-:W4:Y:S02]  /*2150*/  LDG.E.CONSTANT R79, desc[UR4][R78.64] ;  /* 0x000000044e4f7981 */ /* 0x000f24000c1e9900 */
[----:B--2---:R-:W-:-:S04]  /*2160*/  FADD R87, -R28, R87 ;  /* 0x000000571c577221 */ /* 0x004fc80000000100 */
[----:B------:R-:W-:Y:S01]  /*2170*/  FFMA R26, R27, R87, R26 ;  /* 0x000000571b1a7223 */ /* 0x000fe2000000001a */
[----:B---3--:R-:W-:-:S04]  /*2180*/  FADD R91, -R28, R91 ;  /* 0x0000005b1c5b7221 */ /* 0x008fc80000000100 */
[----:B------:R-:W-:-:S04]  /*2190*/  FFMA R26, R39, R91, R26 ;  /* 0x0000005b271a7223 */ /* 0x000fc8000000001a */
[----:B------:R-:W-:Y:S01]  /*21a0*/  FMUL R76, R37, R26 ;  /* 0x0000001a254c7220 */ /* 0x000fe20000400000 */
[----:B------:R-:W1:Y:S08]  /*21b0*/  F2F.F32.F64 R28, R96 ;  /* 0x00000060001c7310 */ /* 0x000e700000301000 */
[----:B------:R2:W3:Y:S08]  /*21c0*/  F2F.F64.F32 R90, R76 ;  /* 0x0000004c005a7310 */ /* 0x0004f00000201800 */
[----:B-1----:R1:W-:Y:S01]  /*21d0*/  F2F.F64.F32 R94, R28 ;  /* 0x0000001c005e7310 */ /* 0x0023e20000201800 */
[----:B--2---:R-:W-:Y:S01]  /*21e0*/  FMUL R76, R29, R37 ;  /* 0x000000251d4c7220 */ /* 0x004fe20000400000 */
[----:B---3--:R-:W-:-:S06]  /*21f0*/  DADD R42, R42, R90 ;  /* 0x000000002a2a7229 */ /* 0x008fcc000000005a */
[----:B------:R2:W-:Y:S01]  /*2200*/  F2F.F64.F32 R96, R4 ;  /* 0x0000000400607310 */ /* 0x0005e20000201800 */
[----:B0-----:R-:W-:Y:S01]  /*2210*/  IMAD.WIDE R108, R18, 0x4, R66 ;  /* 0x00000004126c7825 */ /* 0x001fe200078e0242 */
[----:B-1----:R-:W3:Y:S04]  /*2220*/  LDG.E.CONSTANT R28, desc[UR4][R64.64] ;  /* 0x00000004401c7981 */ /* 0x002ee8000c1e9900 */
[----:B------:R-:W5:Y:S02]  /*2230*/  LDG.E.CONSTANT R80, desc[UR4][R108.64] ;  /* 0x000000046c507981 */ /* 0x000f64000c1e9900 */
[----:B------:R-:W0:Y:S01]  /*2240*/  F2F.F64.F32 R90, R70 ;  /* 0x00000046005a7310 */ /* 0x000e220000201800 */
[----:B------:R-:W-:Y:S01]  /*2250*/  DMUL R100, R42, UR6 ;  /* 0x000000062a647c28 */ /* 0x000fe20008000000 */
[----:B--2---:R-:W2:Y:S06]  /*2260*/  LDG.E.CONSTANT R4, desc[UR4][R106.64] ;  /* 0x000000046a047981 */ /* 0x004eac000c1e9900 */
[----:B------:R-:W1:Y:S01]  /*2270*/  F2F.F64.F32 R42, R76 ;  /* 0x0000004c002a7310 */ /* 0x000e620000201800 */
[----:B0-----:R-:W-:-:S07]  /*2280*/  DFMA R90, R48, R90, R94 ;  /* 0x0000005a305a722b */ /* 0x001fce000000005e */
[----:B------:R-:W-:Y:S08]  /*2290*/  F2F.F32.F64 R26, R100 ;  /* 0x00000064001a7310 */ /* 0x000ff00000301000 */
[----:B------:R0:W4:Y:S01]  /*22a0*/  F2F.F64.F32 R94, R72 ;  /* 0x00000048005e7310 */ /* 0x0001220000201800 */
[----:B-1----:R-:W-:-:S07]  /*22b0*/  DMUL R42, R42, UR8 ;  /* 0x000000082a2a7c28 */ /* 0x002fce0008000000 */
[----:B------:R-:W1:Y:S01]  /*22c0*/  F2F.F64.F32 R100, R73 ;  /* 0x0000004900647310 */ /* 0x000e620000201800 */
[----:B0-----:R0:W3:Y:S01]  /*22d0*/  LDG.E.CONSTANT R72, desc[UR4][R104.64] ;  /* 0x0000000468487981 */ /* 0x0010e2000c1e9900 */
[----:B----4-:R-:W-:-:S06]  /*22e0*/  DFMA R94, R42, R94, R90 ;  /* 0x0000005e2a5e722b */ /* 0x010fcc000000005a */
[----:B------:R4:W4:Y:S08]  /*22f0*/  F2F.F64.F32 R90, R26 ;  /* 0x0000001a005a7310 */ /* 0x0009300000201800 */
[----:B------:R-:W4:Y:S01]  /*2300*/  F2F.F64.F32 R76, R77 ;  /* 0x0000004d004c7310 */ /* 0x000f220000201800 */
[C---:B-1----:R-:W-:Y:S01]  /*2310*/  DFMA R94, R48.reuse, R100, R94 ;  /* 0x00000064305e722b */ /* 0x042fe2000000005e */
[----:B0-----:R-:W-:Y:S01]  /*2320*/  IMAD.WIDE R104, R18, 0x4, R88 ;  /* 0x0000000412687825 */ /* 0x001fe200078e0258 */
[----:B----4-:R-:W4:Y:S01]  /*2330*/  LDG.E.CONSTANT R26, desc[UR4][R22.64+0x8] ;  /* 0x00000804161a7981 */ /* 0x010f22000c1e9900 */
[----:B------:R-:W-:-:S04]  /*2340*/  DFMA R90, R48, R96, R90 ;  /* 0x00000060305a722b */ /* 0x000fc8000000005a */
[----:B------:R0:W1:Y:S01]  /*2350*/  F2F.F64.F32 R96, R24 ;  /* 0x0000001800607310 */ /* 0x0000620000201800 */
[----:B------:R-:W2:Y:S01]  /*2360*/  LDG.E.CONSTANT R23, desc[UR4][R88.64] ;  /* 0x0000000458177981 */ /* 0x000ea2000c1e9900 */
[----:B------:R-:W-:-:S03]  /*2370*/  DFMA R60, R42, R76, R94 ;  /* 0x0000004c2a3c722b */ /* 0x000fc6000000005e */
[----:B0-----:R-:W4:Y:S01]  /*2380*/  LDG.E.CONSTANT R24, desc[UR4][R62.64] ;  /* 0x000000043e187981 */ /* 0x001f22000c1e9900 */
[----:B-1----:R-:W-:Y:S01]  /*2390*/  DFMA R48, R48, R96, R90 ;  /* 0x000000603030722b */ /* 0x002fe2000000005a */
[----:B------:R-:W-:Y:S02]  /*23a0*/  IMAD R97, R18, 0x3, R99 ;  /* 0x0000000312617824 */ /* 0x000fe400078e0263 */
[-CC-:B------:R-:W-:Y:S02]  /*23b0*/  IMAD R99, R99, R18.reuse, R81.reuse ;  /* 0x0000001263637224 */ /* 0x180fe400078e0251 */
[-CC-:B------:R-:W-:Y:S02]  /*23c0*/  IMAD R97, R97, R18.reuse, R81.reuse ;  /* 0x0000001261617224 */ /* 0x180fe400078e0251 */
[----:B------:R-:W-:Y:S02]  /*23d0*/  IMAD R81, R71, R18, R81 ;  /* 0x0000001247517224 */ /* 0x000fe400078e0251 */
[----:B------:R-:W-:-:S04]  /*23e0*/  IMAD.WIDE R90, R99, 0x4, R2 ;  /* 0x00000004635a7825 */ /* 0x000fc800078e0202 */
[--C-:B------:R-:W-:Y:S01]  /*23f0*/  IMAD.WIDE R76, R97, 0x4, R2.reuse ;  /* 0x00000004614c7825 */ /* 0x100fe200078e0202 */
[----:B------:R-:W5:Y:S03]  /*2400*/  LDG.E.CONSTANT R71, desc[UR4][R90.64] ;  /* 0x000000045a477981 */ /* 0x000f66000c1e9900 */
[----:B------:R-:W-:-:S04]  /*2410*/  IMAD.WIDE R2, R81, 0x4, R2 ;  /* 0x0000000451027825 */ /* 0x000fc800078e0202 */
[----:B------:R-:W-:-:S04]  /*2420*/  IMAD.WIDE R100, R18, 0x4, R90 ;  /* 0x0000000412647825 */ /* 0x000fc800078e025a */
[C---:B------:R-:W-:Y:S01]  /*2430*/  IMAD.WIDE R106, R18.reuse, 0x4, R2 ;  /* 0x00000004126a7825 */ /* 0x040fe200078e0202 */
[----:B------:R0:W3:Y:S03]  /*2440*/  LDG.E.CONSTANT R70, desc[UR4][R100.64] ;  /* 0x0000000464467981 */ /* 0x0000e6000c1e9900 */
[C---:B------:R-:W-:Y:S01]  /*2450*/  IMAD.WIDE R94, R18.reuse, 0x4, R76 ;  /* 0x00000004125e7825 */ /* 0x040fe200078e024c */
[----:B------:R1:W3:Y:S04]  /*2460*/  LDG.E.CONSTANT R87, desc[UR4][R106.64] ;  /* 0x000000046a577981 */ /* 0x0002e8000c1e9900 */
[----:B------:R-:W2:Y:S04]  /*2470*/  LDG.E.CONSTANT R73, desc[UR4][R94.64] ;  /* 0x000000045e497981 */ /* 0x000ea8000c1e9900 */
[----:B------:R-:W4:Y:S04]  /*2480*/  LDG.E.CONSTANT R76, desc[UR4][R76.64] ;  /* 0x000000044c4c7981 */ /* 0x000f28000c1e9900 */
[----:B------:R-:W5:Y:S01]  /*2490*/  LDG.E.CONSTANT R2, desc[UR4][R2.64] ;  /* 0x0000000402027981 */ /* 0x000f62000c1e9900 */
[----:B0-----:R-:W-:-:S03]  /*24a0*/  IMAD.WIDE R100, R18, 0x4, R104 ;  /* 0x0000000412647825 */ /* 0x001fc600078e0268 */
[----:B------:R-:W5:Y:S01]  /*24b0*/  LDG.E.CONSTANT R95, desc[UR4][R104.64] ;  /* 0x00000004685f7981 */ /* 0x000f62000c1e9900 */
[----:B-1----:R-:W-:-:S03]  /*24c0*/  IMAD.WIDE R106, R18, 0x4, R108 ;  /* 0x00000004126a7825 */ /* 0x002fc600078e026c */
[----:B------:R0:W5:Y:S01]  /*24d0*/  LDG.E.CONSTANT R78, desc[UR4][R100.64] ;  /* 0x00000004644e7981 */ /* 0x000162000c1e9900 */
[----:B------:R-:W-:-:S03]  /*24e0*/  IMAD.WIDE R90, R18, 0x4, R64 ;  /* 0x00000004125a7825 */ /* 0x000fc600078e0240 */
[----:B------:R-:W5:Y:S04]  /*24f0*/  LDG.E.CONSTANT R77, desc[UR4][R106.64] ;  /* 0x000000046a4d7981 */ /* 0x000f68000c1e9900 */
[----:B------:R-:W5:Y:S01]  /*2500*/  LDG.E.CONSTANT R66, desc[UR4][R90.64] ;  /* 0x000000045a427981 */ /* 0x000f62000c1e9900 */
[----:B0-----:R-:W-:-:S05]  /*2510*/  IMAD.WIDE R100, R18, 0x4, R62 ;  /* 0x0000000412647825 */ /* 0x001fca00078e023e */
[----:B------:R-:W5:Y:S01]  /*2520*/  LDG.E.CONSTANT R89, desc[UR4][R100.64] ;  /* 0x0000000464597981 */ /* 0x000f62000c1e9900 */
[----:B------:R-:W-:-:S04]  /*2530*/  IMAD.WIDE R104, R18, 0x4, R90 ;  /* 0x0000000412687825 */ /* 0x000fc800078e025a */
[----:B---3--:R-:W-:Y:S01]  /*2540*/  FADD R22, -R70, R87 ;  /* 0x0000005746167221 */ /* 0x008fe20000000100 */
[----:B--2---:R-:W-:-:S04]  /*2550*/  FADD R67, R72, -R73 ;  /* 0x8000004948437221 */ /* 0x004fc80000000000 */
[----:B------:R-:W-:Y:S02]  /*2560*/  FFMA R67, R22, 8, R67 ;  /* 0x4100000016437823 */ /* 0x000fe40000000043 */
[----:B------:R-:W2:Y:S01]  /*2570*/  LDG.E.CONSTANT R22, desc[UR4][R104.64] ;  /* 0x0000000468167981 */ /* 0x000ea2000c1e9900 */
[----:B----4-:R-:W-:Y:S01]  /*2580*/  FADD R62, R79, -R76 ;  /* 0x8000004c4f3e7221 */ /* 0x010fe20000000000 */
[----:B-----5:R-:W-:Y:S01]  /*2590*/  FADD R63, -R71, R2 ;  /* 0x00000002473f7221 */ /* 0x020fe20000000100 */
[----:B------:R-:W-:-:S03]  /*25a0*/  FMUL.M8 R86, R86, R67 ;  /* 0x0000004356567220 */ /* 0x000fc60000700000 */
[----:B------:R-:W-:Y:S01]  /*25b0*/  FFMA R62, R63, 8, R62 ;  /* 0x410000003f3e7823 */ /* 0x000fe2000000003e */
[----:B------:R-:W-:Y:S01]  /*25c0*/  IMAD.WIDE R96, R97, 0x4, R54 ;  /* 0x0000000461607825 */ /* 0x000fe200078e0236 */
[----:B------:R0:W1:Y:S01]  /*25d0*/  F2F.F32.F64 R3, R60 ;  /* 0x0000003c00037310 */ /* 0x0000620000301000 */
[----:B------:R-:W3:Y:S02]  /*25e0*/  LDG.E.CONSTANT R63, desc[UR4][R74.64+0x4] ;  /* 0x000004044a3f7981 */ /* 0x000ee4000c1e9900 */
[----:B------:R-:W-:Y:S01]  /*25f0*/  FFMA R57, R57, R62, -R86 ;  /* 0x0000003e39397223 */ /* 0x000fe20000000856 */
[----:B------:R-:W-:Y:S01]  /*2600*/  FADD R67, R95, -R80 ;  /* 0x800000505f437221 */ /* 0x000fe20000000000 */
[----:B------:R-:W-:Y:S01]  /*2610*/  FADD R79, R79, -R78 ;  /* 0x8000004e4f4f7221 */ /* 0x000fe20000000000 */
[----:B------:R-:W4:Y:S01]  /*2620*/  LDG.E.CONSTANT R62, desc[UR4][R74.64+0x8] ;  /* 0x000008044a3e7981 */ /* 0x000f22000c1e9900 */
[----:B------:R-:W-:Y:S01]  /*2630*/  FADD R73, -R73, R80 ;  /* 0x0000005049497221 */ /* 0x000fe20000000100 */
[----:B------:R-:W-:Y:S01]  /*2640*/  FADD R76, R76, -R77 ;  /* 0x8000004d4c4c7221 */ /* 0x000fe20000000000 */
[--C-:B------:R-:W-:Y:S01]  /*2650*/  IMAD.WIDE R102, R103, 0x4, R54.reuse ;  /* 0x0000000467667825 */ /* 0x100fe200078e0236 */
[----:B------:R-:W3:Y:S04]  /*2660*/  LDG.E.CONSTANT R80, desc[UR4][R50.64+0x4] ;  /* 0x0000040432507981 */ /* 0x000ee8000c1e9900 */
[----:B0-----:R-:W5:Y:S01]  /*2670*/  LDG.E.CONSTANT R60, desc[UR4][R74.64+-0x4] ;  /* 0xfffffc044a3c7981 */ /* 0x001f62000c1e9900 */
[----:B------:R-:W-:-:S03]  /*2680*/  IMAD.WIDE R98, R99, 0x4, R54 ;  /* 0x0000000463627825 */ /* 0x000fc600078e0236 */
[----:B------:R0:W4:Y:S01]  /*2690*/  LDG.E.CONSTANT R61, desc[UR4][R74.64+-0x8] ;  /* 0xfffff8044a3d7981 */ /* 0x000122000c1e9900 */
[----:B------:R-:W-:-:S04]  /*26a0*/  IMAD.WIDE R54, R81, 0x4, R54 ;  /* 0x0000000451367825 */ /* 0x000fc800078e0236 */
[----:B------:R-:W-:Y:S01]  /*26b0*/  FADD R88, -R66, R89 ;  /* 0x0000005942587221 */ /* 0x000fe20000000100 */
[----:B0-----:R-:W-:Y:S01]  /*26c0*/  FADD R74, R78, -R77 ;  /* 0x8000004d4e4a7221 */ /* 0x001fe20000000000 */
[----:B------:R-:W5:Y:S04]  /*26d0*/  LDG.E.CONSTANT R75, desc[UR4][R50.64+-0x4] ;  /* 0xfffffc04324b7981 */ /* 0x000f68000c1e9900 */
[----:B------:R-:W4:Y:S04]  /*26e0*/  LDG.E.CONSTANT R78, desc[UR4][R50.64+-0x8] ;  /* 0xfffff804324e7981 */ /* 0x000f28000c1e9900 */
[----:B------:R0:W4:Y:S01]  /*26f0*/  LDG.E.CONSTANT R77, desc[UR4][R50.64+0x8] ;  /* 0x00000804324d7981 */ /* 0x000122000c1e9900 */
[----:B------:R-:W-:-:S04]  /*2700*/  IMAD.WIDE R58, R18, 0x4, R58 ;  /* 0x00000004123a7825 */ /* 0x000fc800078e023a */
[----:B------:R-:W-:Y:S01]  /*2710*/  FFMA R91, R88, 8, R67 ;  /* 0x41000000585b7823 */ /* 0x000fe20000000043 */
[----:B------:R-:W-:Y:S01]  /*2720*/  FADD R66, -R70, R66 ;  /* 0x0000004246427221 */ /* 0x000fe20000000100 */
[----:B------:R-:W-:Y:S01]  /*2730*/  FADD R72, -R72, R95 ;  /* 0x0000005f48487221 */ /* 0x000fe20000000100 */
[C---:B------:R-:W-:Y:S01]  /*2740*/  IMAD.WIDE R64, R18.reuse, 0x4, R100 ;  /* 0x0000000412407825 */ /* 0x040fe200078e0264 */
[----:B------:R-:W4:Y:S03]  /*2750*/  LDG.E.CONSTANT R90, desc[UR4][R58.64] ;  /* 0x000000043a5a7981 */ /* 0x000f26000c1e9900 */
[----:B0-----:R-:W-:-:S04]  /*2760*/  IMAD.WIDE R50, R18, 0x4, R96 ;  /* 0x0000000412327825 */ /* 0x001fc800078e0260 */
[----:B------:R-:W-:Y:S01]  /*2770*/  FFMA R56, R56, 2, R15 ;  /* 0x4000000038387823 */ /* 0x000fe2000000000f */
[----:B------:R-:W-:Y:S01]  /*2780*/  FFMA R79, R72, 8, R79 ;  /* 0x41000000484f7823 */ /* 0x000fe2000000004f */
[----:B------:R-:W3:Y:S04]  /*2790*/  LDG.E.CONSTANT R15, desc[UR4][R64.64] ;  /* 0x00000004400f7981 */ /* 0x000ee8000c1e9900 */
[----:B------:R0:W4:Y:S01]  /*27a0*/  LDG.E.CONSTANT R86, desc[UR4][R50.64] ;  /* 0x0000000432567981 */ /* 0x000122000c1e9900 */
[----:B------:R-:W-:-:S04]  /*27b0*/  IMAD.WIDE R52, R18, 0x4, R52 ;  /* 0x0000000412347825 */ /* 0x000fc800078e0234 */
[C---:B------:R-:W-:Y:S01]  /*27c0*/  IMAD.WIDE R40, R18.reuse, 0x4, R40 ;  /* 0x0000000412287825 */ /* 0x040fe200078e0228 */
[----:B------:R-:W5:Y:S03]  /*27d0*/  LDG.E.CONSTANT R65, desc[UR4][R84.64+-0x4] ;  /* 0xfffffc0454417981 */ /* 0x000f66000c1e9900 */
[C---:B0-----:R-:W-:Y:S01]  /*27e0*/  IMAD.WIDE R50, R18.reuse, 0x4, R54 ;  /* 0x0000000412327825 */ /* 0x041fe200078e0236 */
[----:B------:R-:W4:Y:S04]  /*27f0*/  LDG.E.CONSTANT R67, desc[UR4][R84.64+0x8] ;  /* 0x0000080454437981 */ /* 0x000f28000c1e9900 */
[----:B------:R0:W4:Y:S01]  /*2800*/  LDG.E.CONSTANT R88, desc[UR4][R50.64] ;  /* 0x0000000432587981 */ /* 0x000122000c1e9900 */
[----:B------:R-:W-:-:S04]  /*2810*/  IMAD.WIDE R44, R18, 0x4, R44 ;  /* 0x00000004122c7825 */ /* 0x000fc800078e022c */
[----:B------:R-:W-:Y:S01]  /*2820*/  FMUL R91, R93, R91 ;  /* 0x0000005b5d5b7220 */ /* 0x000fe20000400000 */
[----:B------:R-:W4:Y:S01]  /*2830*/  LDG.E.CONSTANT R92, desc[UR4][R52.64] ;  /* 0x00000004345c7981 */ /* 0x000f22000c1e9900 */
[----:B------:R-:W-:-:S03]  /*2840*/  IMAD.WIDE R100, R18, 0x4, R102 ;  /* 0x0000000412647825 */ /* 0x000fc600078e0266 */
[----:B------:R1:W4:Y:S01]  /*2850*/  LDG.E.CONSTANT R93, desc[UR4][R44.64] ;  /* 0x000000042c5d7981 */ /* 0x000322000c1e9900 */
[C---:B0-----:R-:W-:Y:S02]  /*2860*/  IMAD.WIDE R50, R18.reuse, 0x4, R58 ;  /* 0x0000000412327825 */ /* 0x041fe400078e023a */
[----:B------:R-:W0:Y:S02]  /*2870*/  LDC.64 R58, c[0x0][0x380] ;  /* 0x0000e000ff3a7b82 */ /* 0x000e240000000a00 */
[----:B------:R-:W-:Y:S01]  /*2880*/  FADD R87, -R87, R89 ;  /* 0x0000005957577221 */ /* 0x000fe20000000100 */
[C---:B------:R-:W-:Y:S01]  /*2890*/  IMAD.WIDE R94, R18.reuse, 0x4, R98 ;  /* 0x00000004125e7825 */ /* 0x040fe200078e0262 */
[----:B------:R-:W4:Y:S03]  /*28a0*/  LDG.E.CONSTANT R89, desc[UR4][R40.64] ;  /* 0x0000000428597981 */ /* 0x000f26000c1e9900 */
[----:B-1----:R-:W-:Y:S01]  /*28b0*/  IMAD.WIDE R44, R18, 0x4, R44 ;  /* 0x00000004122c7825 */ /* 0x002fe200078e022c */
[----:B------:R-:W5:Y:S04]  /*28c0*/  LDG.E.CONSTANT R70, desc[UR4][R82.64+-0x4] ;  /* 0xfffffc0452467981 */ /* 0x000f68000c1e9900 */
[----:B------:R-:W4:Y:S04]  /*28d0*/  LDG.E.CONSTANT R72, desc[UR4][R82.64+0x8] ;  /* 0x0000080452487981 */ /* 0x000f28000c1e9900 */
[----:B------:R-:W4:Y:S04]  /*28e0*/  LDG.E.CONSTANT R81, desc[UR4][R100.64] ;  /* 0x0000000464517981 */ /* 0x000f28000c1e9900 */
[----:B------:R-:W4:Y:S01]  /*28f0*/  LDG.E.CONSTANT R51, desc[UR4][R50.64] ;  /* 0x0000000432337981 */ /* 0x000f22000c1e9900 */
[----:B0-----:R-:W-:-:S03]  /*2900*/  IMAD.WIDE R58, R17, 0x4, R58 ;  /* 0x00000004113a7825 */ /* 0x001fc600078e023a */
[----:B------:R-:W4:Y:S01]  /*2910*/  LDG.E.CONSTANT R50, desc[UR4][R44.64] ;  /* 0x000000042c327981 */ /* 0x000f22000c1e9900 */
[----:B--2---:R-:W-:-:S04]  /*2920*/  FADD R71, R71, -R22 ;  /* 0x8000001647477221 */ /* 0x004fc80000000000 */
[----:B------:R-:W-:Y:S02]  /*2930*/  FFMA R66, R66, 8, R71 ;  /* 0x4100000042427823 */ /* 0x000fe40000000047 */
[----:B------:R-:W2:Y:S02]  /*2940*/  LDG.E.CONSTANT R71, desc[UR4][R82.64+0x4] ;  /* 0x0000040452477981 */ /* 0x000ea4000c1e9900 */
[----:B------:R-:W-:Y:S02]  /*2950*/  FMUL.M8 R69, R69, R66 ;  /* 0x0000004245457220 */ /* 0x000fe40000700000 */
[----:B------:R-:W2:Y:S02]  /*2960*/  LDG.E.CONSTANT R66, desc[UR4][R84.64+-0x8] ;  /* 0xfffff80454427981 */ /* 0x000ea4000c1e9900 */
[----:B------:R-:W-:Y:S02]  /*2970*/  FFMA R64, R68, R79, -R69 ;  /* 0x0000004f44407223 */ /* 0x000fe40000000845 */
[----:B------:R-:W2:Y:S04]  /*2980*/  LDG.E.CONSTANT R68, desc[UR4][R84.64+0x4] ;  /* 0x0000040454447981 */ /* 0x000ea8000c1e9900 */
[----:B------:R-:W2:Y:S04]  /*2990*/  LDG.E.CONSTANT R69, desc[UR4][R82.64+-0x8] ;  /* 0xfffff80452457981 */ /* 0x000ea8000c1e9900 */
[----:B------:R-:W2:Y:S04]  /*29a0*/  LDG.E.CONSTANT R79, desc[UR4][R102.64] ;  /* 0x00000004664f7981 */ /* 0x000ea8000c1e9900 */
[----:B------:R0:W2:Y:S04]  /*29b0*/  LDG.E.CONSTANT R85, desc[UR4][R54.64] ;  /* 0x0000000436557981 */ /* 0x0000a8000c1e9900 */
[----:B------:R-:W2:Y:S04]  /*29c0*/  LDG.E.CONSTANT R82, desc[UR4][R98.64] ;  /* 0x0000000462527981 */ /* 0x000ea8000c1e9900 */
[----:B------:R-:W2:Y:S01]  /*29d0*/  LDG.E.CONSTANT R84, desc[UR4][R96.64] ;  /* 0x0000000460547981 */ /* 0x000ea2000c1e9900 */
[----:B0-----:R-:W-:-:S03]  /*29e0*/  IMAD.WIDE R54, R18, 0x4, R52 ;  /* 0x0000000412367825 */ /* 0x001fc600078e0234 */
[----:B------:R-:W2:Y:S01]  /*29f0*/  LDG.E.CONSTANT R83, desc[UR4][R94.64] ;  /* 0x000000045e537981 */ /* 0x000ea2000c1e9900 */
[----:B------:R-:W-:-:S03]  /*2a00*/  IMAD.WIDE R52, R18, 0x4, R40 ;  /* 0x0000000412347825 */ /* 0x000fc600078e0228 */
[----:B------:R-:W5:Y:S01]  /*2a10*/  LDG.E R18, desc[UR4][R58.64] ;  /* 0x000000043a127981 */ /* 0x000f62000c1e1900 */
[----:B------:R-:W0:Y:S03]  /*2a20*/  LDC.64 R40, c[0x0][0x388] ;  /* 0x0000e200ff287b82 */ /* 0x000e260000000a00 */
[----:B------:R5:W2:Y:S04]  /*2a30*/  LDG.E.CONSTANT R54, desc[UR4][R54.64] ;  /* 0x0000000436367981 */ /* 0x000aa8000c1e9900 */
[----:B------:R-:W2:Y:S01]  /*2a40*/  LDG.E.CONSTANT R53, desc[UR4][R52.64] ;  /* 0x0000000434357981 */ /* 0x000ea2000c1e9900 */
[----:B0-----:R-:W-:-:S04]  /*2a50*/  IMAD.WIDE R40, R17, 0x4, R40 ;  /* 0x0000000411287825 */ /* 0x001fc800078e0228 */
[----:B---3--:R-:W-:Y:S01]  /*2a60*/  FADD R2, R2, -R15 ;  /* 0x8000000f02027221 */ /* 0x008fe20000000000 */
[----:B------:R-:W-:Y:S01]  /*2a70*/  FFMA R57, R91, 8, R57 ;  /* 0x410000005b397823 */ /* 0x000fe20000000039 */
[----:B------:R-:W-:Y:S01]  /*2a80*/  FFMA R73, R73, 8, R76 ;  /* 0x4100000049497823 */ /* 0x000fe2000000004c */
[----:B-----5:R-:W-:-:S05]  /*2a90*/  FFMA R55, R3, 0.073046013712882995605, R18 ;  /* 0x3d95992603377823 */ /* 0x020fca0000000012 */
[----:B------:R0:W-:Y:S04]  /*2aa0*/  STG.E desc[UR4][R58.64], R55 ;  /* 0x000000373a007986 */ /* 0x0001e8000c101904 */
[----:B------:R-:W3:Y:S01]  /*2ab0*/  LDG.E R18, desc[UR4][R40.64] ;  /* 0x0000000428127981 */ /* 0x000ee2000c1e1900 */
[----:B------:R-:W-:Y:S01]  /*2ac0*/  FADD R3, -R22, R15 ;  /* 0x0000000f16037221 */ /* 0x000fe20000000100 */
[----:B------:R-:W-:-:S03]  /*2ad0*/  FMUL R22, R32, R37 ;  /* 0x0000002520167220 */ /* 0x000fc60000400000 */
[----:B------:R-:W-:Y:S01]  /*2ae0*/  FFMA R74, R3, 8, R74 ;  /* 0x41000000034a7823 */ /* 0x000fe2000000004a */
[----:B0-----:R-:W-:Y:S02]  /*2af0*/  FFMA R58, R87, 8, R2 ;  /* 0x41000000573a7823 */ /* 0x001fe40000000002 */
[----:B------:R-:W0:Y:S01]  /*2b00*/  F2F.F64.F32 R2, R22 ;  /* 0x0000001600027310 */ /* 0x000e220000201800 */
[----:B------:R-:W-:Y:S01]  /*2b10*/  FFMA R57, -R14, R74, R57 ;  /* 0x0000004a0e397223 */ /* 0x000fe20000000139 */
[----:B------:R-:W-:-:S04]  /*2b20*/  FMUL R13, R13, R58 ;  /* 0x0000003a0d0d7220 */ /* 0x000fc80000400000 */
[----:B------:R-:W-:Y:S02]  /*2b30*/  FFMA R13, R13, 8, R64 ;  /* 0x410000000d0d7823 */ /* 0x000fe40000000040 */
[----:B------:R-:W1:Y:S02]  /*2b40*/  F2F.F64.F32 R14, R57 ;  /* 0x00000039000e7310 */ /* 0x000e640000201800 */
[----:B------:R-:W-:Y:S01]  /*2b50*/  FFMA R73, -R20, R73, R13 ;  /* 0x0000004914497223 */ /* 0x000fe2000000010d */
[----:B0-----:R-:W-:-:S05]  /*2b60*/  DMUL R44, R2, UR8 ;  /* 0x00000008022c7c28 */ /* 0x001fca0008000000 */
[----:B------:R-:W0:Y:S03]  /*2b70*/  F2F.F64.F32 R2, R73 ;  /* 0x0000004900027310 */ /* 0x000e260000201800 */
[C---:B-1----:R-:W-:Y:S01]  /*2b80*/  DFMA R48, R44.reuse, R14, R48 ;  /* 0x0000000e2c30722b */ /* 0x042fe20000000030 */
[----:B------:R-:W1:Y:S07]  /*2b90*/  LDC.64 R14, c[0x0][0x390] ;  /* 0x0000e400ff0e7b82 */ /* 0x000e6e0000000a00 */
[----:B0-----:R-:W-:-:S10]  /*2ba0*/  DFMA R2, R44, R2, R48 ;  /* 0x000000022c02722b */ /* 0x001fd40000000030 */
[----:B------:R-:W3:Y:S01]  /*2bb0*/  F2F.F32.F64 R3, R2 ;  /* 0x0000000200037310 */ /* 0x000ee20000301000 */
[----:B-1----:R-:W-:-:S04]  /*2bc0*/  IMAD.WIDE R14, R17, 0x4, R14 ;  /* 0x00000004110e7825 */ /* 0x002fc800078e020e */
[----:B------:R-:W-:Y:S01]  /*2bd0*/  FMUL R0, R0, R7 ;  /* 0x0000000700007220 */ /* 0x000fe20000400000 */
[----:B------:R-:W-:-:S03]  /*2be0*/  FFMA R17, R37, R36, R38 ;  /* 0x0000002425117223 */ /* 0x000fc60000000026 */
[----:B------:R-:W-:Y:S01]  /*2bf0*/  FADD R56, R56, R0 ;  /* 0x0000000038387221 */ /* 0x000fe20000000000 */
[----:B------:R-:W-:Y:S01]  /*2c00*/  FFMA R27, R27, 2, R38 ;  /* 0x400000001b1b7823 */ /* 0x000fe20000000026 */
[----:B------:R-:W-:Y:S02]  /*2c10*/  FADD R28, -R35, R28 ;  /* 0x0000001c231c7221 */ /* 0x000fe40000000100 */
[----:B------:R-:W-:Y:S01]  /*2c20*/  FFMA R17, R17, 3, R56 ;  /* 0x4040000011117823 */ /* 0x000fe20000000038 */
[----:B------:R-:W-:-:S03]  /*2c30*/  FADD R38, -R35, R23 ;  /* 0x0000001723267221 */ /* 0x000fc60000000100 */
[----:B------:R-:W-:Y:S01]  /*2c40*/  FMUL R17, R17, R28 ;  /* 0x0000001c11117220 */ /* 0x000fe20000400000 */
[----:B------:R-:W-:Y:S01]  /*2c50*/  FADD R24, -R35, R24 ;  /* 0x0000001823187221 */ /* 0x000fe20000000100 */
[----:B------:R-:W-:Y:S01]  /*2c60*/  FMUL R30, R32, R30 ;  /* 0x0000001e201e7220 */ /* 0x000fe20000400000 */
[----:B------:R-:W-:Y:S01]  /*2c70*/  FADD R20, -R63, R80 ;  /* 0x000000503f147221 */ /* 0x000fe20000000100 */
[----:B---3--:R-:W-:-:S05]  /*2c80*/  FFMA R49, R3, 0.073046013712882995605, R18 ;  /* 0x3d95992603317823 */ /* 0x008fca0000000012 */
[----:B------:R0:W-:Y:S04]  /*2c90*/  STG.E desc[UR4][R40.64], R49 ;  /* 0x0000003128007986 */ /* 0x0001e8000c101904 */
[----:B------:R-:W3:Y:S01]  /*2ca0*/  LDG.E R13, desc[UR4][R14.64] ;  /* 0x000000040e0d7981 */ /* 0x000ee2000c1e1900 */
[----:B------:R-:W-:-:S04]  /*2cb0*/  FMUL R18, R31, R4 ;  /* 0x000000041f127220 */ /* 0x000fc80000400000 */
[CC--:B------:R-:W-:Y:S01]  /*2cc0*/  FFMA R22, R37.reuse, R36.reuse, R18 ;  /* 0x0000002425167223 */ /* 0x0c0fe20000000012 */
[----:B------:R-:W-:Y:S01]  /*2cd0*/  FFMA R36, R37, R36, R0 ;  /* 0x0000002425247223 */ /* 0x000fe20000000000 */
[----:B------:R-:W-:Y:S01]  /*2ce0*/  FADD R27, R27, R18 ;  /* 0x000000121b1b7221 */ /* 0x000fe20000000000 */
[----:B------:R-:W-:Y:S01]  /*2cf0*/  F2F.F64.F32 R2, R37 ;  /* 0x0000002500027310 */ /* 0x000fe20000201800 */
[----:B0-----:R-:W-:Y:S02]  /*2d00*/  FFMA R40, R39, 2, R0 ;  /* 0x4000000027287823 */ /* 0x001fe40000000000 */
[----:B------:R-:W-:-:S05]  /*2d10*/  FFMA R27, R36, 3, R27 ;  /* 0x40400000241b7823 */ /* 0x000fca000000001b */
[----:B------:R-:W-:Y:S01]  /*2d20*/  F2F.F64.F32 R38, R38 ;  /* 0x0000002600267310 */ /* 0x000fe20000201800 */
[----:B------:R-:W-:-:S07]  /*2d30*/  FMUL R18, R27, R24 ;  /* 0x000000181b127220 */ /* 0x000fce0000400000 */
[----:B------:R-:W0:Y:S01]  /*2d40*/  F2F.F64.F32 R36, R17 ;  /* 0x0000001100247310 */ /* 0x000e220000201800 */
[C---:B------:R-:W-:Y:S01]  /*2d50*/  FADD R0, -R35.reuse, R26 ;  /* 0x0000001a23007221 */ /* 0x040fe20000000100 */
[----:B------:R-:W-:-:S06]  /*2d60*/  FADD R24, -R35, R33 ;  /* 0x0000002123187221 */ /* 0x000fcc0000000100 */
[----:B------:R-:W-:Y:S01]  /*2d70*/  F2F.F64.F32 R22, R22 ;  /* 0x0000001600167310 */ /* 0x000fe20000201800 */
[----:B------:R-:W-:-:S07]  /*2d80*/  FFMA R0, R34, R0, R25 ;  /* 0x0000000022007223 */ /* 0x000fce0000000019 */
[----:B------:R-:W1:Y:S01]  /*2d90*/  F2F.F64.F32 R40, R40 ;  /* 0x0000002800287310 */ /* 0x000e620000201800 */
[----:B0-----:R-:W-:-:S07]  /*2da0*/  DFMA R36, R46, R38, R36 ;  /* 0x000000262e24722b */ /* 0x001fce0000000024 */
[----:B------:R-:W0:Y:S01]  /*2db0*/  F2F.F64.F32 R26, R18 ;  /* 0x00000012001a7310 */ /* 0x000e220000201800 */
[----:B------:R-:W-:-:S07]  /*2dc0*/  FFMA R29, R29, R0, R30 ;  /* 0x000000001d1d7223 */ /* 0x000fce000000001e */
[----:B------:R-:W5:Y:S01]  /*2dd0*/  F2F.F64.F32 R24, R24 ;  /* 0x0000001800187310 */ /* 0x000f620000201800 */
[----:B-1----:R-:W-:Y:S02]  /*2de0*/  DFMA R22, R22, -0.75, R40 ;  /* 0xbfe800001616782b */ /* 0x002fe40000000028 */
[----:B0-----:R-:W-:-:S05]  /*2df0*/  DADD R26, R36, R26 ;  /* 0x00000000241a7229 */ /* 0x001fca000000001a */
[----:B------:R-:W0:Y:S03]  /*2e00*/  F2F.F64.F32 R28, R29 ;  /* 0x0000001d001c7310 */ /* 0x000e260000201800 */
[----:B-----5:R-:W-:Y:S01]  /*2e10*/  DFMA R22, R22, R24, R26 ;  /* 0x000000181616722b */ /* 0x020fe2000000001a */
[----:B------:R-:W-:Y:S01]  /*2e20*/  FADD R0, R65, -R70 ;  /* 0x8000004641007221 */ /* 0x000fe20000000000 */
[----:B------:R-:W-:-:S06]  /*2e30*/  FADD R17, -R60, R75 ;  /* 0x0000004b3c117221 */ /* 0x000fcc0000000100 */
[----:B0-----:R-:W-:Y:S01]  /*2e40*/  DFMA R2, R2, R22, R28 ;  /* 0x000000160202722b */ /* 0x001fe2000000001c */
[----:B------:R-:W-:Y:S01]  /*2e50*/  FFMA R18, R17, 8, R0 ;  /* 0x4100000011127823 */ /* 0x000fe20000000000 */
[----:B----4-:R-:W-:Y:S01]  /*2e60*/  FADD R17, -R61, R78 ;  /* 0x0000004e3d117221 */ /* 0x010fe20000000100 */
[----:B--2---:R-:W-:Y:S01]  /*2e70*/  FADD R0, R66, -R69 ;  /* 0x8000004542007221 */ /* 0x004fe20000000000 */
[----:B------:R-:W-:Y:S01]  /*2e80*/  FADD R60, -R60, R63 ;  /* 0x0000003f3c3c7221 */ /* 0x000fe20000000100 */
[----:B------:R-:W-:-:S03]  /*2e90*/  FMUL.M8 R18, R5, R18 ;  /* 0x0000001205127220 */ /* 0x000fc60000700000 */
[----:B------:R-:W-:Y:S01]  /*2ea0*/  DMUL R2, R2, UR6 ;  /* 0x0000000602027c28 */ /* 0x000fe20008000000 */
[----:B------:R-:W-:Y:S01]  /*2eb0*/  FADD R5, R68, -R71 ;  /* 0x8000004744057221 */ /* 0x000fe20000000000 */
[----:B------:R-:W-:Y:S01]  /*2ec0*/  FADD R61, R61, -R62 ;  /* 0x8000003e3d3d7221 */ /* 0x000fe20000000000 */
[----:B------:R-:W-:Y:S01]  /*2ed0*/  FFMA R0, R17, 8, R0 ;  /* 0x4100000011007823 */ /* 0x000fe20000000000 */
[----:B------:R-:W-:Y:S01]  /*2ee0*/  FADD R65, -R65, R68 ;  /* 0x0000004441417221 */ /* 0x000fe20000000100 */
[----:B------:R-:W-:Y:S01]  /*2ef0*/  FFMA R20, R20, 8, R5 ;  /* 0x4100000014147823 */ /* 0x000fe20000000005 */
[----:B------:R-:W-:Y:S01]  /*2f00*/  FADD R66, R66, -R67 ;  /* 0x8000004342427221 */ /* 0x000fe20000000000 */
[----:B------:R-:W-:Y:S01]  /*2f10*/  FFMA R60, R60, 8, R61 ;  /* 0x410000003c3c7823 */ /* 0x000fe2000000003d */
[----:B------:R-:W-:Y:S01]  /*2f20*/  FFMA R0, R19, R0, -R18 ;  /* 0x0000000013007223 */ /* 0x000fe20000000812 */
[----:B------:R-:W-:Y:S01]  /*2f30*/  FMUL R21, R21, R20 ;  /* 0x0000001415157220 */ /* 0x000fe20000400000 */
[----:B------:R0:W1:Y:S01]  /*2f40*/  F2F.F32.F64 R2, R2 ;  /* 0x0000000200027310 */ /* 0x0000620000301000 */
[----:B------:R-:W-:-:S02]  /*2f50*/  FFMA R65, R65, 8, R66 ;  /* 0x4100000041417823 */ /* 0x000fc40000000042 */
[----:B------:R-:W-:Y:S01]  /*2f60*/  FFMA R21, R21, 8, R0 ;  /* 0x4100000015157823 */ /* 0x000fe20000000000 */
[----:B------:R-:W-:Y:S01]  /*2f70*/  FADD R0, R79, -R84 ;  /* 0x800000544f007221 */ /* 0x000fe20000000000 */
[----:B0-----:R-:W-:Y:S01]  /*2f80*/  FMUL.M8 R3, R9, R60 ;  /* 0x0000003c09037220 */ /* 0x001fe20000700000 */
[----:B------:R-:W-:-:S03]  /*2f90*/  FADD R5, R81, -R86 ;  /* 0x8000005651057221 */ /* 0x000fc60000000000 */
[----:B------:R-:W-:Y:S01]  /*2fa0*/  FFMA R65, R6, R65, -R3 ;  /* 0x0000004106417223 */ /* 0x000fe20000000803 */
[----:B------:R-:W-:Y:S01]  /*2fb0*/  FADD R3, -R82, R85 ;  /* 0x0000005552037221 */ /* 0x000fe20000000100 */
[----:B------:R-:W-:Y:S01]  /*2fc0*/  FADD R18, -R83, R88 ;  /* 0x0000005853127221 */ /* 0x000fe20000000100 */
[----:B------:R-:W-:Y:S01]  /*2fd0*/  FADD R67, R67, -R72 ;  /* 0x8000004843437221 */ /* 0x000fe20000000000 */
[----:B------:R-:W-:Y:S01]  /*2fe0*/  FADD R62, -R62, R77 ;  /* 0x0000004d3e3e7221 */ /* 0x000fe20000000100 */
[----:B------:R-:W-:Y:S01]  /*2ff0*/  FFMA R3, R3, 8, R0 ;  /* 0x4100000003037823 */ /* 0x000fe20000000000 */
[----:B------:R-:W-:Y:S01]  /*3000*/  FADD R0, R92, -R89 ;  /* 0x800000595c007221 */ /* 0x000fe20000000000 */
[----:B------:R-:W-:Y:S01]  /*3010*/  FADD R17, -R90, R93 ;  /* 0x0000005d5a117221 */ /* 0x000fe20000000100 */
[----:B------:R-:W-:Y:S01]  /*3020*/  FFMA R5, R18, 8, R5 ;  /* 0x4100000012057823 */ /* 0x000fe20000000005 */
[----:B------:R-:W-:Y:S02]  /*3030*/  FFMA R62, R62, 8, R67 ;  /* 0x410000003e3e7823 */ /* 0x000fe40000000043 */
[----:B------:R-:W-:Y:S01]  /*3040*/  FFMA R0, R17, 8, R0 ;  /* 0x4100000011007823 */ /* 0x000fe20000000000 */
[----:B------:R-:W-:Y:S01]  /*3050*/  FMUL.M8 R5, R16, R5 ;  /* 0x0000000510057220 */ /* 0x000fe20000700000 */
[----:B------:R-:W-:Y:S01]  /*3060*/  FFMA R16, -R8, R62, R21 ;  /* 0x0000003e08107223 */ /* 0x000fe20000000115 */
[----:B------:R-:W-:Y:S01]  /*3070*/  FADD R75, -R75, R80 ;  /* 0x000000504b4b7221 */ /* 0x000fe20000000100 */
[----:B------:R-:W-:Y:S01]  /*3080*/  FMUL R0, R11, R0 ;  /* 0x000000000b007220 */ /* 0x000fe20000400000 */
[----:B------:R-:W-:Y:S01]  /*3090*/  FADD R78, R78, -R77 ;  /* 0x8000004d4e4e7221 */ /* 0x000fe20000000000 */
[----:B------:R-:W-:Y:S01]  /*30a0*/  FFMA R5, R12, R3, -R5 ;  /* 0x000000030c057223 */ /* 0x000fe20000000805 */
[----:B------:R-:W-:Y:S01]  /*30b0*/  FADD R8, R54, -R53 ;  /* 0x8000003536087221 */ /* 0x000fe20000000000 */
[----:B------:R-:W-:Y:S01]  /*30c0*/  FADD R11, -R51, R50 ;  /* 0x00000032330b7221 */ /* 0x000fe20000000100 */
[----:B------:R-:W-:Y:S01]  /*30d0*/  FADD R90, -R83, R90 ;  /* 0x0000005a535a7221 */ /* 0x000fe20000000100 */
[----:B------:R-:W-:Y:S01]  /*30e0*/  FADD R51, R82, -R51 ;  /* 0x8000003352337221 */ /* 0x000fe20000000000 */
[----:B------:R-:W-:Y:S01]  /*30f0*/  FFMA R78, R75, 8, R78 ;  /* 0x410000004b4e7823 */ /* 0x000fe2000000004e */
[----:B------:R-:W-:Y:S01]  /*3100*/  FFMA R5, R0, 8, R5 ;  /* 0x4100000000057823 */ /* 0x000fe20000000005 */
[----:B------:R-:W-:Y:S01]  /*3110*/  FFMA R8, R11, 8, R8 ;  /* 0x410000000b087823 */ /* 0x000fe20000000008 */
[----:B------:R-:W-:Y:S01]  /*3120*/  F2F.F64.F32 R16, R16 ;  /* 0x0000001000107310 */ /* 0x000fe20000201800 */
[----:B------:R-:W-:Y:S01]  /*3130*/  FADD R81, -R81, R92 ;  /* 0x0000005c51517221 */ /* 0x000fe20000000100 */
[----:B------:R-:W-:Y:S01]  /*3140*/  FADD R54, R79, -R54 ;  /* 0x800000364f367221 */ /* 0x000fe20000000000 */
[----:B------:R-:W-:Y:S01]  /*3150*/  FFMA R90, R90, 8, R51 ;  /* 0x410000005a5a7823 */ /* 0x000fe20000000033 */
[----:B------:R-:W-:Y:S01]  /*3160*/  FADD R70, -R70, R71 ;  /* 0x0000004746467221 */ /* 0x000fe20000000100 */
[----:B------:R-:W-:Y:S01]  /*3170*/  FADD R69, R69, -R72 ;  /* 0x8000004845457221 */ /* 0x000fe20000000000 */
[----:B------:R-:W-:-:S02]  /*3180*/  FMUL R78, R7, R78 ;  /* 0x0000004e074e7220 */ /* 0x000fc40000400000 */
[----:B-1----:R-:W0:Y:S01]  /*3190*/  F2F.F64.F32 R2, R2 ;  /* 0x0000000200027310 */ /* 0x002e220000201800 */
[----:B------:R-:W-:Y:S01]  /*31a0*/  FADD R93, -R88, R93 ;  /* 0x0000005d585d7221 */ /* 0x000fe20000000100 */
[----:B------:R-:W-:Y:S01]  /*31b0*/  FADD R50, R85, -R50 ;  /* 0x8000003255327221 */ /* 0x000fe20000000000 */
[----:B------:R-:W-:Y:S01]  /*31c0*/  FFMA R8, -R10, R8, R5 ;  /* 0x000000080a087223 */ /* 0x000fe20000000105 */
[----:B------:R-:W-:Y:S01]  /*31d0*/  FFMA R81, R81, 8, R54 ;  /* 0x4100000051517823 */ /* 0x000fe20000000036 */
[----:B------:R-:W-:Y:S01]  /*31e0*/  FMUL.M8 R5, R9, R90 ;  /* 0x0000005a09057220 */ /* 0x000fe20000700000 */
[----:B------:R-:W-:Y:S01]  /*31f0*/  FFMA R69, R70, 8, R69 ;  /* 0x4100000046457823 */ /* 0x000fe20000000045 */
[----:B------:R-:W-:Y:S01]  /*3200*/  FFMA R65, R78, 8, R65 ;  /* 0x410000004e417823 */ /* 0x000fe20000000041 */
[----:B------:R-:W-:Y:S01]  /*3210*/  FFMA R50, R93, 8, R50 ;  /* 0x410000005d327823 */ /* 0x000fe20000000032 */
[----:B------:R-:W1:Y:S01]  /*3220*/  F2F.F64.F32 R8, R8 ;  /* 0x0000000800087310 */ /* 0x000e620000201800 */
[----:B------:R-:W-:Y:S01]  /*3230*/  FFMA R5, R6, R81, -R5 ;  /* 0x0000005106057223 */ /* 0x000fe20000000805 */
[----:B------:R-:W-:Y:S01]  /*3240*/  FADD R86, -R86, R89 ;  /* 0x0000005956567221 */ /* 0x000fe20000000100 */
[----:B------:R-:W-:Y:S01]  /*3250*/  FADD R53, R84, -R53 ;  /* 0x8000003554357221 */ /* 0x000fe20000000000 */
[----:B------:R-:W-:Y:S01]  /*3260*/  FMUL R50, R7, R50 ;  /* 0x0000003207327220 */ /* 0x000fe20000400000 */
[----:B------:R-:W-:Y:S01]  /*3270*/  FFMA R6, -R4, R69, R65 ;  /* 0x0000004504067223 */ /* 0x000fe20000000141 */
[----:B0-----:R-:W-:Y:S01]  /*3280*/  DFMA R2, R42, R16, R2 ;  /* 0x000000102a02722b */ /* 0x001fe20000000002 */
[----:B------:R-:W-:Y:S01]  /*3290*/  FFMA R53, R86, 8, R53 ;  /* 0x4100000056357823 */ /* 0x000fe20000000035 */
[----:B------:R-:W-:-:S03]  /*32a0*/  FFMA R5, R50, 8, R5 ;  /* 0x4100000032057823 */ /* 0x000fc60000000005 */
[----:B------:R-:W0:Y:S01]  /*32b0*/  F2F.F64.F32 R6, R6 ;  /* 0x0000000600067310 */ /* 0x000e220000201800 */
[----:B------:R-:W-:Y:S02]  /*32c0*/  FFMA R5, -R4, R53, R5 ;  /* 0x0000003504057223 */ /* 0x000fe40000000105 */
[----:B-1----:R-:W-:-:S05]  /*32d0*/  DFMA R2, R44, R8, R2 ;  /* 0x000000082c02722b */ /* 0x002fca0000000002 */
[----:B------:R-:W1:Y:S03]  /*32e0*/  F2F.F64.F32 R4, R5 ;  /* 0x0000000500047310 */ /* 0x000e660000201800 */
[----:B0-----:R-:W-:-:S08]  /*32f0*/  DFMA R2, R42, R6, R2 ;  /* 0x000000062a02722b */ /* 0x001fd00000000002 */
[----:B-1----:R-:W-:-:S10]  /*3300*/  DFMA R2, R44, R4, R2 ;  /* 0x000000042c02722b */ /* 0x002fd40000000002 */
[----:B------:R-:W3:Y:S02]  /*3310*/  F2F.F32.F64 R2, R2 ;  /* 0x0000000200027310 */ /* 0x000ee40000301000 */
[----:B---3--:R-:W-:-:S05]  /*3320*/  FFMA R13, R2, 0.073046013712882995605, R13 ;  /* 0x3d959926020d7823 */ /* 0x008fca000000000d */
[----:B------:R-:W-:Y:S01]  /*3330*/  STG.E desc[UR4][R14.64], R13 ;  /* 0x0000000d0e007986 */ /* 0x000fe2000c101904 */
[----:B------:R-:W-:Y:S05]  /*3340*/  EXIT ;  /* 0x000000000000794d */ /* 0x000fea0003800000 */
.L_x_0:
[----:B------:R-:W-:-:S00]  /*3350*/  BRA `(.L_x_0) ;  /* 0xfffffffc00fc7947 */ /* 0x000fc0000383ffff */
[----:B------:R-:W-:-:S00]  /*3360*/  NOP ;  /* 0x0000000000007918 */ /* 0x000fc00000000000 */
        /* <DEDUP_REMOVED lines=9> */
.L_x_1:


//--------------------- .nv.shared.reserved.0     --------------------------
	.section	.nv.shared.reserved.0,"aw",@nobits
	.weak		__nv_reservedSMEM_offset_0_alias
	.size		__nv_reservedSMEM_offset_0_alias, 0, 64
	.other		__nv_reservedSMEM_offset_0_alias,@"STO_CUDA_RESERVED_SHARED STV_DEFAULT"
__nv_reservedSMEM_offset_0_alias:
	.zero		0
	.zero		64


//--------------------- .nv.constant0._Z3sw4PfS_S_S_S_S_S_S_S_S_S_i --------------------------
	.section	.nv.constant0._Z3sw4PfS_S_S_S_S_S_S_S_S_S_i,"a",@progbits
	.sectionflags	@""
	.align	4
.nv.constant0._Z3sw4PfS_S_S_S_S_S_S_S_S_S_i:
	.zero		988


//--------------------- SYMBOLS --------------------------

	.type		.nv.reservedSmem.offset0,@object
	.size		.nv.reservedSmem.offset0,0x4
